//
// Generated by NVIDIA NVVM Compiler
//
// Compiler Build ID: CL-36424714
// Cuda compilation tools, release 13.0, V13.0.88
// Based on NVVM 20.0.0
//

.version 9.0
.target sm_100
.address_size 64

	// .globl	_Z8quickAddPdi
// _ZZ8quickAddPdiE11partial_sum has been demoted

.visible .entry _Z8quickAddPdi(
	.param .u64 .ptr .align 1 _Z8quickAddPdi_param_0,
	.param .u32 _Z8quickAddPdi_param_1
)
{
	.reg .pred 	%p<8>;
	.reg .b32 	%r<15>;
	.reg .b64 	%rd<12>;
	.reg .b64 	%fd<34>;
	// demoted variable
	.shared .align 8 .b8 _ZZ8quickAddPdiE11partial_sum[2048];
	ld.param.u64 	%rd2, [_Z8quickAddPdi_param_0];
	ld.param.u32 	%r8, [_Z8quickAddPdi_param_1];
	cvta.to.global.u64 	%rd1, %rd2;
	mov.u32 	%r1, %ctaid.x;
	shl.b32 	%r9, %r1, 9;
	mov.u32 	%r2, %tid.x;
	add.s32 	%r14, %r9, %r2;
	mov.b64 	%rd3, 0;
	st.shared.u64 	[_ZZ8quickAddPdiE11partial_sum], %rd3;
	mov.u32 	%r10, _ZZ8quickAddPdiE11partial_sum;
	st.shared.u64 	[_ZZ8quickAddPdiE11partial_sum+8], %rd3;
	st.shared.u64 	[_ZZ8quickAddPdiE11partial_sum+16], %rd3;
	st.shared.u64 	[_ZZ8quickAddPdiE11partial_sum+24], %rd3;
	st.shared.u64 	[_ZZ8quickAddPdiE11partial_sum+32], %rd3;
	st.shared.u64 	[_ZZ8quickAddPdiE11partial_sum+40], %rd3;
	st.shared.u64 	[_ZZ8quickAddPdiE11partial_sum+48], %rd3;
	st.shared.u64 	[_ZZ8quickAddPdiE11partial_sum+56], %rd3;
	st.shared.u64 	[_ZZ8quickAddPdiE11partial_sum+64], %rd3;
	st.shared.u64 	[_ZZ8quickAddPdiE11partial_sum+72], %rd3;
	st.shared.u64 	[_ZZ8quickAddPdiE11partial_sum+80], %rd3;
	st.shared.u64 	[_ZZ8quickAddPdiE11partial_sum+88], %rd3;
	st.shared.u64 	[_ZZ8quickAddPdiE11partial_sum+96], %rd3;
	st.shared.u64 	[_ZZ8quickAddPdiE11partial_sum+104], %rd3;
	st.shared.u64 	[_ZZ8quickAddPdiE11partial_sum+112], %rd3;
	st.shared.u64 	[_ZZ8quickAddPdiE11partial_sum+120], %rd3;
	st.shared.u64 	[_ZZ8quickAddPdiE11partial_sum+128], %rd3;
	st.shared.u64 	[_ZZ8quickAddPdiE11partial_sum+136], %rd3;
	st.shared.u64 	[_ZZ8quickAddPdiE11partial_sum+144], %rd3;
	st.shared.u64 	[_ZZ8quickAddPdiE11partial_sum+152], %rd3;
	st.shared.u64 	[_ZZ8quickAddPdiE11partial_sum+160], %rd3;
	st.shared.u64 	[_ZZ8quickAddPdiE11partial_sum+168], %rd3;
	st.shared.u64 	[_ZZ8quickAddPdiE11partial_sum+176], %rd3;
	st.shared.u64 	[_ZZ8quickAddPdiE11partial_sum+184], %rd3;
	st.shared.u64 	[_ZZ8quickAddPdiE11partial_sum+192], %rd3;
	st.shared.u64 	[_ZZ8quickAddPdiE11partial_sum+200], %rd3;
	st.shared.u64 	[_ZZ8quickAddPdiE11partial_sum+208], %rd3;
	st.shared.u64 	[_ZZ8quickAddPdiE11partial_sum+216], %rd3;
	st.shared.u64 	[_ZZ8quickAddPdiE11partial_sum+224], %rd3;
	st.shared.u64 	[_ZZ8quickAddPdiE11partial_sum+232], %rd3;
	st.shared.u64 	[_ZZ8quickAddPdiE11partial_sum+240], %rd3;
	st.shared.u64 	[_ZZ8quickAddPdiE11partial_sum+248], %rd3;
	st.shared.u64 	[_ZZ8quickAddPdiE11partial_sum+256], %rd3;
	st.shared.u64 	[_ZZ8quickAddPdiE11partial_sum+264], %rd3;
	st.shared.u64 	[_ZZ8quickAddPdiE11partial_sum+272], %rd3;
	st.shared.u64 	[_ZZ8quickAddPdiE11partial_sum+280], %rd3;
	st.shared.u64 	[_ZZ8quickAddPdiE11partial_sum+288], %rd3;
	st.shared.u64 	[_ZZ8quickAddPdiE11partial_sum+296], %rd3;
	st.shared.u64 	[_ZZ8quickAddPdiE11partial_sum+304], %rd3;
	st.shared.u64 	[_ZZ8quickAddPdiE11partial_sum+312], %rd3;
	st.shared.u64 	[_ZZ8quickAddPdiE11partial_sum+320], %rd3;
	st.shared.u64 	[_ZZ8quickAddPdiE11partial_sum+328], %rd3;
	st.shared.u64 	[_ZZ8quickAddPdiE11partial_sum+336], %rd3;
	st.shared.u64 	[_ZZ8quickAddPdiE11partial_sum+344], %rd3;
	st.shared.u64 	[_ZZ8quickAddPdiE11partial_sum+352], %rd3;
	st.shared.u64 	[_ZZ8quickAddPdiE11partial_sum+360], %rd3;
	st.shared.u64 	[_ZZ8quickAddPdiE11partial_sum+368], %rd3;
	st.shared.u64 	[_ZZ8quickAddPdiE11partial_sum+376], %rd3;
	st.shared.u64 	[_ZZ8quickAddPdiE11partial_sum+384], %rd3;
	st.shared.u64 	[_ZZ8quickAddPdiE11partial_sum+392], %rd3;
	st.shared.u64 	[_ZZ8quickAddPdiE11partial_sum+400], %rd3;
	st.shared.u64 	[_ZZ8quickAddPdiE11partial_sum+408], %rd3;
	st.shared.u64 	[_ZZ8quickAddPdiE11partial_sum+416], %rd3;
	st.shared.u64 	[_ZZ8quickAddPdiE11partial_sum+424], %rd3;
	st.shared.u64 	[_ZZ8quickAddPdiE11partial_sum+432], %rd3;
	st.shared.u64 	[_ZZ8quickAddPdiE11partial_sum+440], %rd3;
	st.shared.u64 	[_ZZ8quickAddPdiE11partial_sum+448], %rd3;
	st.shared.u64 	[_ZZ8quickAddPdiE11partial_sum+456], %rd3;
	st.shared.u64 	[_ZZ8quickAddPdiE11partial_sum+464], %rd3;
	st.shared.u64 	[_ZZ8quickAddPdiE11partial_sum+472], %rd3;
	st.shared.u64 	[_ZZ8quickAddPdiE11partial_sum+480], %rd3;
	st.shared.u64 	[_ZZ8quickAddPdiE11partial_sum+488], %rd3;
	st.shared.u64 	[_ZZ8quickAddPdiE11partial_sum+496], %rd3;
	st.shared.u64 	[_ZZ8quickAddPdiE11partial_sum+504], %rd3;
	st.shared.u64 	[_ZZ8quickAddPdiE11partial_sum+512], %rd3;
	st.shared.u64 	[_ZZ8quickAddPdiE11partial_sum+520], %rd3;
	st.shared.u64 	[_ZZ8quickAddPdiE11partial_sum+528], %rd3;
	st.shared.u64 	[_ZZ8quickAddPdiE11partial_sum+536], %rd3;
	st.shared.u64 	[_ZZ8quickAddPdiE11partial_sum+544], %rd3;
	st.shared.u64 	[_ZZ8quickAddPdiE11partial_sum+552], %rd3;
	st.shared.u64 	[_ZZ8quickAddPdiE11partial_sum+560], %rd3;
	st.shared.u64 	[_ZZ8quickAddPdiE11partial_sum+568], %rd3;
	st.shared.u64 	[_ZZ8quickAddPdiE11partial_sum+576], %rd3;
	st.shared.u64 	[_ZZ8quickAddPdiE11partial_sum+584], %rd3;
	st.shared.u64 	[_ZZ8quickAddPdiE11partial_sum+592], %rd3;
	st.shared.u64 	[_ZZ8quickAddPdiE11partial_sum+600], %rd3;
	st.shared.u64 	[_ZZ8quickAddPdiE11partial_sum+608], %rd3;
	st.shared.u64 	[_ZZ8quickAddPdiE11partial_sum+616], %rd3;
	st.shared.u64 	[_ZZ8quickAddPdiE11partial_sum+624], %rd3;
	st.shared.u64 	[_ZZ8quickAddPdiE11partial_sum+632], %rd3;
	st.shared.u64 	[_ZZ8quickAddPdiE11partial_sum+640], %rd3;
	st.shared.u64 	[_ZZ8quickAddPdiE11partial_sum+648], %rd3;
	st.shared.u64 	[_ZZ8quickAddPdiE11partial_sum+656], %rd3;
	st.shared.u64 	[_ZZ8quickAddPdiE11partial_sum+664], %rd3;
	st.shared.u64 	[_ZZ8quickAddPdiE11partial_sum+672], %rd3;
	st.shared.u64 	[_ZZ8quickAddPdiE11partial_sum+680], %rd3;
	st.shared.u64 	[_ZZ8quickAddPdiE11partial_sum+688], %rd3;
	st.shared.u64 	[_ZZ8quickAddPdiE11partial_sum+696], %rd3;
	st.shared.u64 	[_ZZ8quickAddPdiE11partial_sum+704], %rd3;
	st.shared.u64 	[_ZZ8quickAddPdiE11partial_sum+712], %rd3;
	st.shared.u64 	[_ZZ8quickAddPdiE11partial_sum+720], %rd3;
	st.shared.u64 	[_ZZ8quickAddPdiE11partial_sum+728], %rd3;
	st.shared.u64 	[_ZZ8quickAddPdiE11partial_sum+736], %rd3;
	st.shared.u64 	[_ZZ8quickAddPdiE11partial_sum+744], %rd3;
	st.shared.u64 	[_ZZ8quickAddPdiE11partial_sum+752], %rd3;
	st.shared.u64 	[_ZZ8quickAddPdiE11partial_sum+760], %rd3;
	st.shared.u64 	[_ZZ8quickAddPdiE11partial_sum+768], %rd3;
	st.shared.u64 	[_ZZ8quickAddPdiE11partial_sum+776], %rd3;
	st.shared.u64 	[_ZZ8quickAddPdiE11partial_sum+784], %rd3;
	st.shared.u64 	[_ZZ8quickAddPdiE11partial_sum+792], %rd3;
	st.shared.u64 	[_ZZ8quickAddPdiE11partial_sum+800], %rd3;
	st.shared.u64 	[_ZZ8quickAddPdiE11partial_sum+808], %rd3;
	st.shared.u64 	[_ZZ8quickAddPdiE11partial_sum+816], %rd3;
	st.shared.u64 	[_ZZ8quickAddPdiE11partial_sum+824], %rd3;
	st.shared.u64 	[_ZZ8quickAddPdiE11partial_sum+832], %rd3;
	st.shared.u64 	[_ZZ8quickAddPdiE11partial_sum+840], %rd3;
	st.shared.u64 	[_ZZ8quickAddPdiE11partial_sum+848], %rd3;
	st.shared.u64 	[_ZZ8quickAddPdiE11partial_sum+856], %rd3;
	st.shared.u64 	[_ZZ8quickAddPdiE11partial_sum+864], %rd3;
	st.shared.u64 	[_ZZ8quickAddPdiE11partial_sum+872], %rd3;
	st.shared.u64 	[_ZZ8quickAddPdiE11partial_sum+880], %rd3;
	st.shared.u64 	[_ZZ8quickAddPdiE11partial_sum+888], %rd3;
	st.shared.u64 	[_ZZ8quickAddPdiE11partial_sum+896], %rd3;
	st.shared.u64 	[_ZZ8quickAddPdiE11partial_sum+904], %rd3;
	st.shared.u64 	[_ZZ8quickAddPdiE11partial_sum+912], %rd3;
	st.shared.u64 	[_ZZ8quickAddPdiE11partial_sum+920], %rd3;
	st.shared.u64 	[_ZZ8quickAddPdiE11partial_sum+928], %rd3;
	st.shared.u64 	[_ZZ8quickAddPdiE11partial_sum+936], %rd3;
	st.shared.u64 	[_ZZ8quickAddPdiE11partial_sum+944], %rd3;
	st.shared.u64 	[_ZZ8quickAddPdiE11partial_sum+952], %rd3;
	st.shared.u64 	[_ZZ8quickAddPdiE11partial_sum+960], %rd3;
	st.shared.u64 	[_ZZ8quickAddPdiE11partial_sum+968], %rd3;
	st.shared.u64 	[_ZZ8quickAddPdiE11partial_sum+976], %rd3;
	st.shared.u64 	[_ZZ8quickAddPdiE11partial_sum+984], %rd3;
	st.shared.u64 	[_ZZ8quickAddPdiE11partial_sum+992], %rd3;
	st.shared.u64 	[_ZZ8quickAddPdiE11partial_sum+1000], %rd3;
	st.shared.u64 	[_ZZ8quickAddPdiE11partial_sum+1008], %rd3;
	st.shared.u64 	[_ZZ8quickAddPdiE11partial_sum+1016], %rd3;
	st.shared.u64 	[_ZZ8quickAddPdiE11partial_sum+1024], %rd3;
	st.shared.u64 	[_ZZ8quickAddPdiE11partial_sum+1032], %rd3;
	st.shared.u64 	[_ZZ8quickAddPdiE11partial_sum+1040], %rd3;
	st.shared.u64 	[_ZZ8quickAddPdiE11partial_sum+1048], %rd3;
	st.shared.u64 	[_ZZ8quickAddPdiE11partial_sum+1056], %rd3;
	st.shared.u64 	[_ZZ8quickAddPdiE11partial_sum+1064], %rd3;
	st.shared.u64 	[_ZZ8quickAddPdiE11partial_sum+1072], %rd3;
	st.shared.u64 	[_ZZ8quickAddPdiE11partial_sum+1080], %rd3;
	st.shared.u64 	[_ZZ8quickAddPdiE11partial_sum+1088], %rd3;
	st.shared.u64 	[_ZZ8quickAddPdiE11partial_sum+1096], %rd3;
	st.shared.u64 	[_ZZ8quickAddPdiE11partial_sum+1104], %rd3;
	st.shared.u64 	[_ZZ8quickAddPdiE11partial_sum+1112], %rd3;
	st.shared.u64 	[_ZZ8quickAddPdiE11partial_sum+1120], %rd3;
	st.shared.u64 	[_ZZ8quickAddPdiE11partial_sum+1128], %rd3;
	st.shared.u64 	[_ZZ8quickAddPdiE11partial_sum+1136], %rd3;
	st.shared.u64 	[_ZZ8quickAddPdiE11partial_sum+1144], %rd3;
	st.shared.u64 	[_ZZ8quickAddPdiE11partial_sum+1152], %rd3;
	st.shared.u64 	[_ZZ8quickAddPdiE11partial_sum+1160], %rd3;
	st.shared.u64 	[_ZZ8quickAddPdiE11partial_sum+1168], %rd3;
	st.shared.u64 	[_ZZ8quickAddPdiE11partial_sum+1176], %rd3;
	st.shared.u64 	[_ZZ8quickAddPdiE11partial_sum+1184], %rd3;
	st.shared.u64 	[_ZZ8quickAddPdiE11partial_sum+1192], %rd3;
	st.shared.u64 	[_ZZ8quickAddPdiE11partial_sum+1200], %rd3;
	st.shared.u64 	[_ZZ8quickAddPdiE11partial_sum+1208], %rd3;
	st.shared.u64 	[_ZZ8quickAddPdiE11partial_sum+1216], %rd3;
	st.shared.u64 	[_ZZ8quickAddPdiE11partial_sum+1224], %rd3;
	st.shared.u64 	[_ZZ8quickAddPdiE11partial_sum+1232], %rd3;
	st.shared.u64 	[_ZZ8quickAddPdiE11partial_sum+1240], %rd3;
	st.shared.u64 	[_ZZ8quickAddPdiE11partial_sum+1248], %rd3;
	st.shared.u64 	[_ZZ8quickAddPdiE11partial_sum+1256], %rd3;
	st.shared.u64 	[_ZZ8quickAddPdiE11partial_sum+1264], %rd3;
	st.shared.u64 	[_ZZ8quickAddPdiE11partial_sum+1272], %rd3;
	st.shared.u64 	[_ZZ8quickAddPdiE11partial_sum+1280], %rd3;
	st.shared.u64 	[_ZZ8quickAddPdiE11partial_sum+1288], %rd3;
	st.shared.u64 	[_ZZ8quickAddPdiE11partial_sum+1296], %rd3;
	st.shared.u64 	[_ZZ8quickAddPdiE11partial_sum+1304], %rd3;
	st.shared.u64 	[_ZZ8quickAddPdiE11partial_sum+1312], %rd3;
	st.shared.u64 	[_ZZ8quickAddPdiE11partial_sum+1320], %rd3;
	st.shared.u64 	[_ZZ8quickAddPdiE11partial_sum+1328], %rd3;
	st.shared.u64 	[_ZZ8quickAddPdiE11partial_sum+1336], %rd3;
	st.shared.u64 	[_ZZ8quickAddPdiE11partial_sum+1344], %rd3;
	st.shared.u64 	[_ZZ8quickAddPdiE11partial_sum+1352], %rd3;
	st.shared.u64 	[_ZZ8quickAddPdiE11partial_sum+1360], %rd3;
	st.shared.u64 	[_ZZ8quickAddPdiE11partial_sum+1368], %rd3;
	st.shared.u64 	[_ZZ8quickAddPdiE11partial_sum+1376], %rd3;
	st.shared.u64 	[_ZZ8quickAddPdiE11partial_sum+1384], %rd3;
	st.shared.u64 	[_ZZ8quickAddPdiE11partial_sum+1392], %rd3;
	st.shared.u64 	[_ZZ8quickAddPdiE11partial_sum+1400], %rd3;
	st.shared.u64 	[_ZZ8quickAddPdiE11partial_sum+1408], %rd3;
	st.shared.u64 	[_ZZ8quickAddPdiE11partial_sum+1416], %rd3;
	st.shared.u64 	[_ZZ8quickAddPdiE11partial_sum+1424], %rd3;
	st.shared.u64 	[_ZZ8quickAddPdiE11partial_sum+1432], %rd3;
	st.shared.u64 	[_ZZ8quickAddPdiE11partial_sum+1440], %rd3;
	st.shared.u64 	[_ZZ8quickAddPdiE11partial_sum+1448], %rd3;
	st.shared.u64 	[_ZZ8quickAddPdiE11partial_sum+1456], %rd3;
	st.shared.u64 	[_ZZ8quickAddPdiE11partial_sum+1464], %rd3;
	st.shared.u64 	[_ZZ8quickAddPdiE11partial_sum+1472], %rd3;
	st.shared.u64 	[_ZZ8quickAddPdiE11partial_sum+1480], %rd3;
	st.shared.u64 	[_ZZ8quickAddPdiE11partial_sum+1488], %rd3;
	st.shared.u64 	[_ZZ8quickAddPdiE11partial_sum+1496], %rd3;
	st.shared.u64 	[_ZZ8quickAddPdiE11partial_sum+1504], %rd3;
	st.shared.u64 	[_ZZ8quickAddPdiE11partial_sum+1512], %rd3;
	st.shared.u64 	[_ZZ8quickAddPdiE11partial_sum+1520], %rd3;
	st.shared.u64 	[_ZZ8quickAddPdiE11partial_sum+1528], %rd3;
	st.shared.u64 	[_ZZ8quickAddPdiE11partial_sum+1536], %rd3;
	st.shared.u64 	[_ZZ8quickAddPdiE11partial_sum+1544], %rd3;
	st.shared.u64 	[_ZZ8quickAddPdiE11partial_sum+1552], %rd3;
	st.shared.u64 	[_ZZ8quickAddPdiE11partial_sum+1560], %rd3;
	st.shared.u64 	[_ZZ8quickAddPdiE11partial_sum+1568], %rd3;
	st.shared.u64 	[_ZZ8quickAddPdiE11partial_sum+1576], %rd3;
	st.shared.u64 	[_ZZ8quickAddPdiE11partial_sum+1584], %rd3;
	st.shared.u64 	[_ZZ8quickAddPdiE11partial_sum+1592], %rd3;
	st.shared.u64 	[_ZZ8quickAddPdiE11partial_sum+1600], %rd3;
	st.shared.u64 	[_ZZ8quickAddPdiE11partial_sum+1608], %rd3;
	st.shared.u64 	[_ZZ8quickAddPdiE11partial_sum+1616], %rd3;
	st.shared.u64 	[_ZZ8quickAddPdiE11partial_sum+1624], %rd3;
	st.shared.u64 	[_ZZ8quickAddPdiE11partial_sum+1632], %rd3;
	st.shared.u64 	[_ZZ8quickAddPdiE11partial_sum+1640], %rd3;
	st.shared.u64 	[_ZZ8quickAddPdiE11partial_sum+1648], %rd3;
	st.shared.u64 	[_ZZ8quickAddPdiE11partial_sum+1656], %rd3;
	st.shared.u64 	[_ZZ8quickAddPdiE11partial_sum+1664], %rd3;
	st.shared.u64 	[_ZZ8quickAddPdiE11partial_sum+1672], %rd3;
	st.shared.u64 	[_ZZ8quickAddPdiE11partial_sum+1680], %rd3;
	st.shared.u64 	[_ZZ8quickAddPdiE11partial_sum+1688], %rd3;
	st.shared.u64 	[_ZZ8quickAddPdiE11partial_sum+1696], %rd3;
	st.shared.u64 	[_ZZ8quickAddPdiE11partial_sum+1704], %rd3;
	st.shared.u64 	[_ZZ8quickAddPdiE11partial_sum+1712], %rd3;
	st.shared.u64 	[_ZZ8quickAddPdiE11partial_sum+1720], %rd3;
	st.shared.u64 	[_ZZ8quickAddPdiE11partial_sum+1728], %rd3;
	st.shared.u64 	[_ZZ8quickAddPdiE11partial_sum+1736], %rd3;
	st.shared.u64 	[_ZZ8quickAddPdiE11partial_sum+1744], %rd3;
	st.shared.u64 	[_ZZ8quickAddPdiE11partial_sum+1752], %rd3;
	st.shared.u64 	[_ZZ8quickAddPdiE11partial_sum+1760], %rd3;
	st.shared.u64 	[_ZZ8quickAddPdiE11partial_sum+1768], %rd3;
	st.shared.u64 	[_ZZ8quickAddPdiE11partial_sum+1776], %rd3;
	st.shared.u64 	[_ZZ8quickAddPdiE11partial_sum+1784], %rd3;
	st.shared.u64 	[_ZZ8quickAddPdiE11partial_sum+1792], %rd3;
	st.shared.u64 	[_ZZ8quickAddPdiE11partial_sum+1800], %rd3;
	st.shared.u64 	[_ZZ8quickAddPdiE11partial_sum+1808], %rd3;
	st.shared.u64 	[_ZZ8quickAddPdiE11partial_sum+1816], %rd3;
	st.shared.u64 	[_ZZ8quickAddPdiE11partial_sum+1824], %rd3;
	st.shared.u64 	[_ZZ8quickAddPdiE11partial_sum+1832], %rd3;
	st.shared.u64 	[_ZZ8quickAddPdiE11partial_sum+1840], %rd3;
	st.shared.u64 	[_ZZ8quickAddPdiE11partial_sum+1848], %rd3;
	st.shared.u64 	[_ZZ8quickAddPdiE11partial_sum+1856], %rd3;
	st.shared.u64 	[_ZZ8quickAddPdiE11partial_sum+1864], %rd3;
	st.shared.u64 	[_ZZ8quickAddPdiE11partial_sum+1872], %rd3;
	st.shared.u64 	[_ZZ8quickAddPdiE11partial_sum+1880], %rd3;
	st.shared.u64 	[_ZZ8quickAddPdiE11partial_sum+1888], %rd3;
	st.shared.u64 	[_ZZ8quickAddPdiE11partial_sum+1896], %rd3;
	st.shared.u64 	[_ZZ8quickAddPdiE11partial_sum+1904], %rd3;
	st.shared.u64 	[_ZZ8quickAddPdiE11partial_sum+1912], %rd3;
	st.shared.u64 	[_ZZ8quickAddPdiE11partial_sum+1920], %rd3;
	st.shared.u64 	[_ZZ8quickAddPdiE11partial_sum+1928], %rd3;
	st.shared.u64 	[_ZZ8quickAddPdiE11partial_sum+1936], %rd3;
	st.shared.u64 	[_ZZ8quickAddPdiE11partial_sum+1944], %rd3;
	st.shared.u64 	[_ZZ8quickAddPdiE11partial_sum+1952], %rd3;
	st.shared.u64 	[_ZZ8quickAddPdiE11partial_sum+1960], %rd3;
	st.shared.u64 	[_ZZ8quickAddPdiE11partial_sum+1968], %rd3;
	st.shared.u64 	[_ZZ8quickAddPdiE11partial_sum+1976], %rd3;
	st.shared.u64 	[_ZZ8quickAddPdiE11partial_sum+1984], %rd3;
	st.shared.u64 	[_ZZ8quickAddPdiE11partial_sum+1992], %rd3;
	st.shared.u64 	[_ZZ8quickAddPdiE11partial_sum+2000], %rd3;
	st.shared.u64 	[_ZZ8quickAddPdiE11partial_sum+2008], %rd3;
	st.shared.u64 	[_ZZ8quickAddPdiE11partial_sum+2016], %rd3;
	st.shared.u64 	[_ZZ8quickAddPdiE11partial_sum+2024], %rd3;
	st.shared.u64 	[_ZZ8quickAddPdiE11partial_sum+2032], %rd3;
	st.shared.u64 	[_ZZ8quickAddPdiE11partial_sum+2040], %rd3;
	bar.sync 	0;
	setp.ge.s32 	%p1, %r14, %r8;
	shl.b32 	%r11, %r2, 3;
	add.s32 	%r4, %r10, %r11;
	@%p1 bra 	$L__BB0_6;
	mov.u32 	%r12, %nctaid.x;
	shl.b32 	%r5, %r12, 8;
$L__BB0_2:
	add.s32 	%r13, %r14, 256;
	setp.ge.s32 	%p2, %r13, %r8;
	@%p2 bra 	$L__BB0_4;
	mul.wide.s32 	%rd7, %r14, 8;
	add.s64 	%rd8, %rd1, %rd7;
	ld.global.f64 	%fd4, [%rd8];
	ld.global.f64 	%fd5, [%rd8+2048];
	add.f64 	%fd6, %fd4, %fd5;
	ld.shared.f64 	%fd7, [%r4];
	add.f64 	%fd8, %fd7, %fd6;
	st.shared.f64 	[%r4], %fd8;
	mov.b64 	%rd9, 0;
	st.global.u64 	[%rd8], %rd9;
	st.global.u64 	[%rd8+2048], %rd9;
	bra.uni 	$L__BB0_5;
$L__BB0_4:
	mul.wide.s32 	%rd4, %r14, 8;
	add.s64 	%rd5, %rd1, %rd4;
	ld.global.f64 	%fd1, [%rd5];
	ld.shared.f64 	%fd2, [%r4];
	add.f64 	%fd3, %fd1, %fd2;
	st.shared.f64 	[%r4], %fd3;
	mov.b64 	%rd6, 0;
	st.global.u64 	[%rd5], %rd6;
$L__BB0_5:
	add.s32 	%r14, %r14, %r5;
	setp.lt.s32 	%p3, %r14, %r8;
	@%p3 bra 	$L__BB0_2;
$L__BB0_6:
	bar.sync 	0;
	setp.gt.u32 	%p4, %r2, 127;
	@%p4 bra 	$L__BB0_8;
	ld.shared.f64 	%fd9, [%r4+1024];
	ld.shared.f64 	%fd10, [%r4];
	add.f64 	%fd11, %fd9, %fd10;
	st.shared.f64 	[%r4], %fd11;
$L__BB0_8:
	bar.sync 	0;
	setp.gt.u32 	%p5, %r2, 63;
	@%p5 bra 	$L__BB0_10;
	ld.shared.f64 	%fd12, [%r4+512];
	ld.shared.f64 	%fd13, [%r4];
	add.f64 	%fd14, %fd12, %fd13;
	st.shared.f64 	[%r4], %fd14;
$L__BB0_10:
	bar.sync 	0;
	setp.gt.u32 	%p6, %r2, 31;
	@%p6 bra 	$L__BB0_13;
	ld.volatile.shared.f64 	%fd15, [%r4+256];
	ld.volatile.shared.f64 	%fd16, [%r4];
	add.f64 	%fd17, %fd15, %fd16;
	st.volatile.shared.f64 	[%r4], %fd17;
	ld.volatile.shared.f64 	%fd18, [%r4+128];
	ld.volatile.shared.f64 	%fd19, [%r4];
	add.f64 	%fd20, %fd18, %fd19;
	st.volatile.shared.f64 	[%r4], %fd20;
	ld.volatile.shared.f64 	%fd21, [%r4+64];
	ld.volatile.shared.f64 	%fd22, [%r4];
	add.f64 	%fd23, %fd21, %fd22;
	st.volatile.shared.f64 	[%r4], %fd23;
	ld.volatile.shared.f64 	%fd24, [%r4+32];
	ld.volatile.shared.f64 	%fd25, [%r4];
	add.f64 	%fd26, %fd24, %fd25;
	st.volatile.shared.f64 	[%r4], %fd26;
	ld.volatile.shared.f64 	%fd27, [%r4+16];
	ld.volatile.shared.f64 	%fd28, [%r4];
	add.f64 	%fd29, %fd27, %fd28;
	st.volatile.shared.f64 	[%r4], %fd29;
	ld.volatile.shared.f64 	%fd30, [%r4+8];
	ld.volatile.shared.f64 	%fd31, [%r4];
	add.f64 	%fd32, %fd30, %fd31;
	st.volatile.shared.f64 	[%r4], %fd32;
	setp.ne.s32 	%p7, %r2, 0;
	@%p7 bra 	$L__BB0_13;
	ld.shared.f64 	%fd33, [_ZZ8quickAddPdiE11partial_sum];
	mul.wide.u32 	%rd10, %r1, 8;
	add.s64 	%rd11, %rd1, %rd10;
	st.global.f64 	[%rd11], %fd33;
$L__BB0_13:
	ret;

}
	// .globl	_Z20one_jacobi_iterationddiiPdS_ddddS_
.visible .entry _Z20one_jacobi_iterationddiiPdS_ddddS_(
	.param .f64 _Z20one_jacobi_iterationddiiPdS_ddddS__param_0,
	.param .f64 _Z20one_jacobi_iterationddiiPdS_ddddS__param_1,
	.param .u32 _Z20one_jacobi_iterationddiiPdS_ddddS__param_2,
	.param .u32 _Z20one_jacobi_iterationddiiPdS_ddddS__param_3,
	.param .u64 .ptr .align 1 _Z20one_jacobi_iterationddiiPdS_ddddS__param_4,
	.param .u64 .ptr .align 1 _Z20one_jacobi_iterationddiiPdS_ddddS__param_5,
	.param .f64 _Z20one_jacobi_iterationddiiPdS_ddddS__param_6,
	.param .f64 _Z20one_jacobi_iterationddiiPdS_ddddS__param_7,
	.param .f64 _Z20one_jacobi_iterationddiiPdS_ddddS__param_8,
	.param .f64 _Z20one_jacobi_iterationddiiPdS_ddddS__param_9,
	.param .u64 .ptr .align 1 _Z20one_jacobi_iterationddiiPdS_ddddS__param_10
)
{
	.reg .pred 	%p<5>;
	.reg .b32 	%r<37>;
	.reg .b64 	%rd<24>;
	.reg .b64 	%fd<48>;

	ld.param.f64 	%fd6, [_Z20one_jacobi_iterationddiiPdS_ddddS__param_0];
	ld.param.u32 	%r16, [_Z20one_jacobi_iterationddiiPdS_ddddS__param_2];
	ld.param.u32 	%r17, [_Z20one_jacobi_iterationddiiPdS_ddddS__param_3];
	ld.param.u64 	%rd4, [_Z20one_jacobi_iterationddiiPdS_ddddS__param_4];
	ld.param.u64 	%rd5, [_Z20one_jacobi_iterationddiiPdS_ddddS__param_5];
	ld.param.f64 	%fd8, [_Z20one_jacobi_iterationddiiPdS_ddddS__param_6];
	ld.param.f64 	%fd9, [_Z20one_jacobi_iterationddiiPdS_ddddS__param_7];
	ld.param.f64 	%fd10, [_Z20one_jacobi_iterationddiiPdS_ddddS__param_8];
	ld.param.f64 	%fd11, [_Z20one_jacobi_iterationddiiPdS_ddddS__param_9];
	ld.param.u64 	%rd6, [_Z20one_jacobi_iterationddiiPdS_ddddS__param_10];
	mul.f64 	%fd12, %fd8, %fd8;
	rcp.rn.f64 	%fd1, %fd12;
	mul.f64 	%fd13, %fd9, %fd9;
	rcp.rn.f64 	%fd2, %fd13;
	mov.u32 	%r18, %ctaid.x;
	mov.u32 	%r1, %ntid.x;
	mov.u32 	%r19, %tid.x;
	mad.lo.s32 	%r20, %r18, %r1, %r19;
	add.s32 	%r2, %r20, 1;
	mov.u32 	%r21, %ctaid.y;
	mov.u32 	%r3, %ntid.y;
	mov.u32 	%r22, %tid.y;
	mad.lo.s32 	%r23, %r21, %r3, %r22;
	add.s32 	%r35, %r23, 1;
	add.s32 	%r5, %r17, -1;
	setp.ge.s32 	%p1, %r35, %r5;
	@%p1 bra 	$L__BB1_6;
	cvta.to.global.u64 	%rd1, %rd4;
	add.f64 	%fd14, %fd2, %fd2;
	mul.f64 	%fd15, %fd1, 0dC000000000000000;
	sub.f64 	%fd16, %fd15, %fd14;
	sub.f64 	%fd3, %fd16, %fd10;
	add.s32 	%r6, %r16, -1;
	neg.f64 	%fd4, %fd10;
	mov.u32 	%r24, %nctaid.y;
	mul.lo.s32 	%r7, %r3, %r24;
	mov.u32 	%r25, %nctaid.x;
	mul.lo.s32 	%r8, %r1, %r25;
	cvta.to.global.u64 	%rd2, %rd5;
	cvta.to.global.u64 	%rd3, %rd6;
$L__BB1_2:
	setp.ge.s32 	%p2, %r2, %r6;
	@%p2 bra 	$L__BB1_5;
	ld.param.f64 	%fd47, [_Z20one_jacobi_iterationddiiPdS_ddddS__param_1];
	add.s32 	%r26, %r35, -1;
	cvt.rn.f64.s32 	%fd17, %r26;
	fma.rn.f64 	%fd18, %fd9, %fd17, %fd47;
	mul.f64 	%fd19, %fd18, %fd18;
	mov.f64 	%fd20, 0d3FF0000000000000;
	sub.f64 	%fd5, %fd20, %fd19;
	mul.lo.s32 	%r10, %r35, %r16;
	sub.s32 	%r11, %r10, %r16;
	shl.b32 	%r12, %r16, 1;
	cvt.s64.s32 	%rd7, %r10;
	mov.u32 	%r36, %r2;
$L__BB1_4:
	add.s32 	%r27, %r36, -1;
	cvt.rn.f64.s32 	%fd21, %r27;
	fma.rn.f64 	%fd22, %fd8, %fd21, %fd6;
	mul.f64 	%fd23, %fd22, %fd22;
	mov.f64 	%fd24, 0d3FF0000000000000;
	sub.f64 	%fd25, %fd24, %fd23;
	mul.f64 	%fd26, %fd25, %fd4;
	mul.f64 	%fd27, %fd5, %fd26;
	add.f64 	%fd28, %fd25, %fd25;
	sub.f64 	%fd29, %fd27, %fd28;
	add.f64 	%fd30, %fd5, %fd5;
	sub.f64 	%fd31, %fd29, %fd30;
	cvt.s64.s32 	%rd8, %r36;
	add.s64 	%rd9, %rd8, %rd7;
	shl.b64 	%rd10, %rd9, 3;
	add.s64 	%rd11, %rd1, %rd10;
	ld.global.f64 	%fd32, [%rd11+-8];
	add.s32 	%r28, %r10, %r36;
	add.s32 	%r29, %r28, 1;
	mul.wide.s32 	%rd12, %r29, 8;
	add.s64 	%rd13, %rd1, %rd12;
	ld.global.f64 	%fd33, [%rd13];
	add.f64 	%fd34, %fd32, %fd33;
	add.s32 	%r30, %r36, %r11;
	mul.wide.s32 	%rd14, %r30, 8;
	add.s64 	%rd15, %rd1, %rd14;
	ld.global.f64 	%fd35, [%rd15];
	add.s32 	%r31, %r30, %r12;
	mul.wide.s32 	%rd16, %r31, 8;
	add.s64 	%rd17, %rd1, %rd16;
	ld.global.f64 	%fd36, [%rd17];
	add.f64 	%fd37, %fd35, %fd36;
	mul.f64 	%fd38, %fd2, %fd37;
	fma.rn.f64 	%fd39, %fd1, %fd34, %fd38;
	ld.global.f64 	%fd40, [%rd13+-8];
	fma.rn.f64 	%fd41, %fd3, %fd40, %fd39;
	sub.f64 	%fd42, %fd41, %fd31;
	div.rn.f64 	%fd43, %fd42, %fd3;
	mul.f64 	%fd44, %fd11, %fd43;
	sub.f64 	%fd45, %fd40, %fd44;
	mul.wide.s32 	%rd18, %r28, 8;
	add.s64 	%rd19, %rd2, %rd18;
	st.global.f64 	[%rd19], %fd45;
	mul.f64 	%fd46, %fd43, %fd43;
	shl.b32 	%r32, %r35, 1;
	sub.s32 	%r33, %r11, %r32;
	add.s32 	%r34, %r33, 2;
	cvt.s64.s32 	%rd20, %r34;
	add.s64 	%rd21, %rd8, %rd20;
	shl.b64 	%rd22, %rd21, 3;
	add.s64 	%rd23, %rd3, %rd22;
	st.global.f64 	[%rd23+-8], %fd46;
	add.s32 	%r36, %r36, %r8;
	setp.lt.s32 	%p3, %r36, %r6;
	@%p3 bra 	$L__BB1_4;
$L__BB1_5:
	add.s32 	%r35, %r35, %r7;
	setp.lt.s32 	%p4, %r35, %r5;
	@%p4 bra 	$L__BB1_2;
$L__BB1_6:
	ret;

}


// ===== COMPILED SASS (sm_100) =====

	.target	sm_100

	.elftype	@"ET_EXEC"


//--------------------- .note.nv.tkinfo           --------------------------
	.section	.note.nv.tkinfo,"",@"SHT_NOTE"
	.sectionflags	@"SHF_NOTE_NV_TKINFO"
	.tkinfo
        /*0018*/ 	.word	0x00000002
        /*0030*/ 	.string	""
        /*0030*/ 	.string	"ptxas"
        /*0030*/ 	.string	"Cuda compilation tools, release 13.0, V13.0.88"
        /*0030*/ 	.string	"Build cuda_13.0.r13.0/compiler.36424714_0"
        /*0030*/ 	.string	"-arch sm_100 -m 64 "



//--------------------- .note.nv.cuinfo           --------------------------
	.section	.note.nv.cuinfo,"",@"SHT_NOTE"
	.sectionflags	@"SHF_NOTE_NV_CUINFO"
        /*0018*/ 	.short	0x0002
        /*001a*/ 	.short	0x0064
        /*001c*/ 	.short	0x0082
	.zero		2


//--------------------- .nv.info                  --------------------------
	.section	.nv.info,"",@"SHT_CUDA_INFO"
	.align	4


	//----- nvinfo : EIATTR_REGCOUNT
	.align		4
        /*0000*/ 	.byte	0x04, 0x2f
        /*0002*/ 	.short	(.L_1 - .L_0)
	.align		4
.L_0:
        /*0004*/ 	.word	index@(_Z8quickAddPdi)
        /*0008*/ 	.word	0x00000014


	//----- nvinfo : EIATTR_FRAME_SIZE
	.align		4
.L_1:
        /*000c*/ 	.byte	0x04, 0x11
        /*000e*/ 	.short	(.L_3 - .L_2)
	.align		4
.L_2:
        /*0010*/ 	.word	index@(_Z8quickAddPdi)
        /*0014*/ 	.word	0x00000000


	//----- nvinfo : EIATTR_REGCOUNT
	.align		4
.L_3:
        /*0018*/ 	.byte	0x04, 0x2f
        /*001a*/ 	.short	(.L_5 - .L_4)
	.align		4
.L_4:
        /*001c*/ 	.word	index@(_Z20one_jacobi_iterationddiiPdS_ddddS_)
        /*0020*/ 	.word	0x0000002a


	//----- nvinfo : EIATTR_FRAME_SIZE
	.align		4
.L_5:
        /*0024*/ 	.byte	0x04, 0x11
        /*0026*/ 	.short	(.L_7 - .L_6)
	.align		4
.L_6:
        /*0028*/ 	.word	index@($__internal_1_$__cuda_sm20_div_rn_f64_full)
        /*002c*/ 	.word	0x00000000


	//----- nvinfo : EIATTR_FRAME_SIZE
	.align		4
.L_7:
        /*0030*/ 	.byte	0x04, 0x11
        /*0032*/ 	.short	(.L_9 - .L_8)
	.align		4
.L_8:
        /*0034*/ 	.word	index@($__internal_0_$__cuda_sm20_dblrcp_rn_slowpath_v3)
        /*0038*/ 	.word	0x00000000


	//----- nvinfo : EIATTR_FRAME_SIZE
	.align		4
.L_9:
        /*003c*/ 	.byte	0x04, 0x11
        /*003e*/ 	.short	(.L_11 - .L_10)
	.align		4
.L_10:
        /*0040*/ 	.word	index@(_Z20one_jacobi_iterationddiiPdS_ddddS_)
        /*0044*/ 	.word	0x00000000


	//----- nvinfo : EIATTR_MIN_STACK_SIZE
	.align		4
.L_11:
        /*0048*/ 	.byte	0x04, 0x12
        /*004a*/ 	.short	(.L_13 - .L_12)
	.align		4
.L_12:
        /*004c*/ 	.word	index@(_Z20one_jacobi_iterationddiiPdS_ddddS_)
        /*0050*/ 	.word	0x00000000


	//----- nvinfo : EIATTR_MIN_STACK_SIZE
	.align		4
.L_13:
        /*0054*/ 	.byte	0x04, 0x12
        /*0056*/ 	.short	(.L_15 - .L_14)
	.align		4
.L_14:
        /*0058*/ 	.word	index@(_Z8quickAddPdi)
        /*005c*/ 	.word	0x00000000
.L_15:


//--------------------- .nv.compat                --------------------------
	.section	.nv.compat,"",@"SHT_CUDA_COMPAT_INFO"
	.align	4
        /*0000*/ 	.byte	0x02, 0x09, 0x00, 0x00, 0x02, 0x02, 0x01, 0x00, 0x02, 0x05, 0x05, 0x00, 0x03, 0x07, 0x01, 0x01
        /*0010*/ 	.byte	0x02, 0x03, 0x00, 0x00, 0x02, 0x06, 0x01, 0x00, 0x04, 0x0b, 0x08, 0x00, 0x01, 0x00, 0x00, 0x00
        /*0020*/ 	.byte	0x00, 0x00, 0x00, 0x00


//--------------------- .nv.info._Z20one_jacobi_iterationddiiPdS_ddddS_ --------------------------
	.section	.nv.info._Z20one_jacobi_iterationddiiPdS_ddddS_,"",@"SHT_CUDA_INFO"
	.sectionflags	@""
	.align	4


	//----- nvinfo : EIATTR_CUDA_API_VERSION
	.align		4
        /*0000*/ 	.byte	0x04, 0x37
        /*0002*/ 	.short	(.L_17 - .L_16)
.L_16:
        /*0004*/ 	.word	0x00000082


	//----- nvinfo : EIATTR_KPARAM_INFO
	.align		4
.L_17:
        /*0008*/ 	.byte	0x04, 0x17
        /*000a*/ 	.short	(.L_19 - .L_18)
.L_18:
        /*000c*/ 	.word	0x00000000
        /*0010*/ 	.short	0x000a
        /*0012*/ 	.short	0x0048
        /*0014*/ 	.byte	0x00, 0xf5, 0x21, 0x00


	//----- nvinfo : EIATTR_KPARAM_INFO
	.align		4
.L_19:
        /*0018*/ 	.byte	0x04, 0x17
        /*001a*/ 	.short	(.L_21 - .L_20)
.L_20:
        /*001c*/ 	.word	0x00000000
        /*0020*/ 	.short	0x0009
        /*0022*/ 	.short	0x0040
        /*0024*/ 	.byte	0x00, 0xf0, 0x21, 0x00


	//----- nvinfo : EIATTR_KPARAM_INFO
	.align		4
.L_21:
        /*0028*/ 	.byte	0x04, 0x17
        /*002a*/ 	.short	(.L_23 - .L_22)
.L_22:
        /*002c*/ 	.word	0x00000000
        /*0030*/ 	.short	0x0008
        /*0032*/ 	.short	0x0038
        /*0034*/ 	.byte	0x00, 0xf0, 0x21, 0x00


	//----- nvinfo : EIATTR_KPARAM_INFO
	.align		4
.L_23:
        /*0038*/ 	.byte	0x04, 0x17
        /*003a*/ 	.short	(.L_25 - .L_24)
.L_24:
        /*003c*/ 	.word	0x00000000
        /*0040*/ 	.short	0x0007
        /*0042*/ 	.short	0x0030
        /*0044*/ 	.byte	0x00, 0xf0, 0x21, 0x00


	//----- nvinfo : EIATTR_KPARAM_INFO
	.align		4
.L_25:
        /*0048*/ 	.byte	0x04, 0x17
        /*004a*/ 	.short	(.L_27 - .L_26)
.L_26:
        /*004c*/ 	.word	0x00000000
        /*0050*/ 	.short	0x0006
        /*0052*/ 	.short	0x0028
        /*0054*/ 	.byte	0x00, 0xf0, 0x21, 0x00


	//----- nvinfo : EIATTR_KPARAM_INFO
	.align		4
.L_27:
        /*0058*/ 	.byte	0x04, 0x17
        /*005a*/ 	.short	(.L_29 - .L_28)
.L_28:
        /*005c*/ 	.word	0x00000000
        /*0060*/ 	.short	0x0005
        /*0062*/ 	.short	0x0020
        /*0064*/ 	.byte	0x00, 0xf5, 0x21, 0x00


	//----- nvinfo : EIATTR_KPARAM_INFO
	.align		4
.L_29:
        /*0068*/ 	.byte	0x04, 0x17
        /*006a*/ 	.short	(.L_31 - .L_30)
.L_30:
        /*006c*/ 	.word	0x00000000
        /*0070*/ 	.short	0x0004
        /*0072*/ 	.short	0x0018
        /*0074*/ 	.byte	0x00, 0xf5, 0x21, 0x00


	//----- nvinfo : EIATTR_KPARAM_INFO
	.align		4
.L_31:
        /*0078*/ 	.byte	0x04, 0x17
        /*007a*/ 	.short	(.L_33 - .L_32)
.L_32:
        /*007c*/ 	.word	0x00000000
        /*0080*/ 	.short	0x0003
        /*0082*/ 	.short	0x0014
        /*0084*/ 	.byte	0x00, 0xf0, 0x11, 0x00


	//----- nvinfo : EIATTR_KPARAM_INFO
	.align		4
.L_33:
        /*0088*/ 	.byte	0x04, 0x17
        /*008a*/ 	.short	(.L_35 - .L_34)
.L_34:
        /*008c*/ 	.word	0x00000000
        /*0090*/ 	.short	0x0002
        /*0092*/ 	.short	0x0010
        /*0094*/ 	.byte	0x00, 0xf0, 0x11, 0x00


	//----- nvinfo : EIATTR_KPARAM_INFO
	.align		4
.L_35:
        /*0098*/ 	.byte	0x04, 0x17
        /*009a*/ 	.short	(.L_37 - .L_36)
.L_36:
        /*009c*/ 	.word	0x00000000
        /*00a0*/ 	.short	0x0001
        /*00a2*/ 	.short	0x0008
        /*00a4*/ 	.byte	0x00, 0xf0, 0x21, 0x00


	//----- nvinfo : EIATTR_KPARAM_INFO
	.align		4
.L_37:
        /*00a8*/ 	.byte	0x04, 0x17
        /*00aa*/ 	.short	(.L_39 - .L_38)
.L_38:
        /*00ac*/ 	.word	0x00000000
        /*00b0*/ 	.short	0x0000
        /*00b2*/ 	.short	0x0000
        /*00b4*/ 	.byte	0x00, 0xf0, 0x21, 0x00


	//----- nvinfo : EIATTR_SPARSE_MMA_MASK
	.align		4
.L_39:
        /*00b8*/ 	.byte	0x03, 0x50
        /*00ba*/ 	.short	0x0000


	//----- nvinfo : EIATTR_MAXREG_COUNT
	.align		4
        /*00bc*/ 	.byte	0x03, 0x1b
        /*00be*/ 	.short	0x00ff


	//----- nvinfo : EIATTR_MERCURY_ISA_VERSION
	.align		4
        /*00c0*/ 	.byte	0x03, 0x5f
        /*00c2*/ 	.short	0x0101


	//----- nvinfo : EIATTR_VRC_CTA_INIT_COUNT
	.align		4
        /*00c4*/ 	.byte	0x02, 0x4a
	.zero		1
	.zero		1


	//----- nvinfo : EIATTR_EXIT_INSTR_OFFSETS
	.align		4
        /*00c8*/ 	.byte	0x04, 0x1c
        /*00ca*/ 	.short	(.L_41 - .L_40)


	//   ....[0]....
.L_40:
        /*00cc*/ 	.word	0x000002d0


	//   ....[1]....
        /*00d0*/ 	.word	0x00000980


	//----- nvinfo : EIATTR_CRS_STACK_SIZE
	.align		4
.L_41:
        /*00d4*/ 	.byte	0x04, 0x1e
        /*00d6*/ 	.short	(.L_43 - .L_42)
.L_42:
        /*00d8*/ 	.word	0x00000000


	//----- nvinfo : EIATTR_CBANK_PARAM_SIZE
	.align		4
.L_43:
        /*00dc*/ 	.byte	0x03, 0x19
        /*00de*/ 	.short	0x0050


	//----- nvinfo : EIATTR_PARAM_CBANK
	.align		4
        /*00e0*/ 	.byte	0x04, 0x0a
        /*00e2*/ 	.short	(.L_45 - .L_44)
	.align		4
.L_44:
        /*00e4*/ 	.word	index@(.nv.constant0._Z20one_jacobi_iterationddiiPdS_ddddS_)
        /*00e8*/ 	.short	0x0380
        /*00ea*/ 	.short	0x0050


	//----- nvinfo : EIATTR_SW_WAR
	.align		4
.L_45:
        /*00ec*/ 	.byte	0x04, 0x36
        /*00ee*/ 	.short	(.L_47 - .L_46)
.L_46:
        /*00f0*/ 	.word	0x00000008
.L_47:


//--------------------- .nv.info._Z8quickAddPdi   --------------------------
	.section	.nv.info._Z8quickAddPdi,"",@"SHT_CUDA_INFO"
	.sectionflags	@""
	.align	4


	//----- nvinfo : EIATTR_CUDA_API_VERSION
	.align		4
        /*0000*/ 	.byte	0x04, 0x37
        /*0002*/ 	.short	(.L_49 - .L_48)
.L_48:
        /*0004*/ 	.word	0x00000082


	//----- nvinfo : EIATTR_KPARAM_INFO
	.align		4
.L_49:
        /*0008*/ 	.byte	0x04, 0x17
        /*000a*/ 	.short	(.L_51 - .L_50)
.L_50:
        /*000c*/ 	.word	0x00000000
        /*0010*/ 	.short	0x0001
        /*0012*/ 	.short	0x0008
        /*0014*/ 	.byte	0x00, 0xf0, 0x11, 0x00


	//----- nvinfo : EIATTR_KPARAM_INFO
	.align		4
.L_51:
        /*0018*/ 	.byte	0x04, 0x17
        /*001a*/ 	.short	(.L_53 - .L_52)
.L_52:
        /*001c*/ 	.word	0x00000000
        /*0020*/ 	.short	0x0000
        /*0022*/ 	.short	0x0000
        /*0024*/ 	.byte	0x00, 0xf5, 0x21, 0x00


	//----- nvinfo : EIATTR_SPARSE_MMA_MASK
	.align		4
.L_53:
        /*0028*/ 	.byte	0x03, 0x50
        /*002a*/ 	.short	0x0000


	//----- nvinfo : EIATTR_MAXREG_COUNT
	.align		4
        /*002c*/ 	.byte	0x03, 0x1b
        /*002e*/ 	.short	0x00ff


	//----- nvinfo : EIATTR_NUM_BARRIERS
	.align		4
        /*0030*/ 	.byte	0x02, 0x4c
        /*0032*/ 	.byte	0x01
	.zero		1


	//----- nvinfo : EIATTR_MERCURY_ISA_VERSION
	.align		4
        /*0034*/ 	.byte	0x03, 0x5f
        /*0036*/ 	.short	0x0101


	//----- nvinfo : EIATTR_VRC_CTA_INIT_COUNT
	.align		4
        /*0038*/ 	.byte	0x02, 0x4a
	.zero		1
	.zero		1


	//----- nvinfo : EIATTR_EXIT_INSTR_OFFSETS
	.align		4
        /*003c*/ 	.byte	0x04, 0x1c
        /*003e*/ 	.short	(.L_55 - .L_54)


	//   ....[0]....
.L_54:
        /*0040*/ 	.word	0x00000b40


	//   ....[1]....
        /*0044*/ 	.word	0x00000ce0


	//   ....[2]....
        /*0048*/ 	.word	0x00000d60


	//----- nvinfo : EIATTR_CRS_STACK_SIZE
	.align		4
.L_55:
        /*004c*/ 	.byte	0x04, 0x1e
        /*004e*/ 	.short	(.L_57 - .L_56)
.L_56:
        /*0050*/ 	.word	0x00000000


	//----- nvinfo : EIATTR_CBANK_PARAM_SIZE
	.align		4
.L_57:
        /*0054*/ 	.byte	0x03, 0x19
        /*0056*/ 	.short	0x000c


	//----- nvinfo : EIATTR_PARAM_CBANK
	.align		4
        /*0058*/ 	.byte	0x04, 0x0a
        /*005a*/ 	.short	(.L_59 - .L_58)
	.align		4
.L_58:
        /*005c*/ 	.word	index@(.nv.constant0._Z8quickAddPdi)
        /*0060*/ 	.short	0x0380
        /*0062*/ 	.short	0x000c


	//----- nvinfo : EIATTR_SW_WAR
	.align		4
.L_59:
        /*0064*/ 	.byte	0x04, 0x36
        /*0066*/ 	.short	(.L_61 - .L_60)
.L_60:
        /*0068*/ 	.word	0x00000008
.L_61:


//--------------------- .nv.callgraph             --------------------------
	.section	.nv.callgraph,"",@"SHT_CUDA_CALLGRAPH"
	.align	4
	.sectionentsize	8
	.align		4
        /*0000*/ 	.word	0x00000000
	.align		4
        /*0004*/ 	.word	0xffffffff
	.align		4
        /*0008*/ 	.word	0x00000000
	.align		4
        /*000c*/ 	.word	0xfffffffe
	.align		4
        /*0010*/ 	.word	0x00000000
	.align		4
        /*0014*/ 	.word	0xfffffffd
	.align		4
        /*0018*/ 	.word	0x00000000
	.align		4
        /*001c*/ 	.word	0xfffffffc


//--------------------- .text._Z20one_jacobi_iterationddiiPdS_ddddS_ --------------------------
	.section	.text._Z20one_jacobi_iterationddiiPdS_ddddS_,"ax",@progbits
	.align	128
        .global         _Z20one_jacobi_iterationddiiPdS_ddddS_
        .type           _Z20one_jacobi_iterationddiiPdS_ddddS_,@function
        .size           _Z20one_jacobi_iterationddiiPdS_ddddS_,(.L_x_22 - _Z20one_jacobi_iterationddiiPdS_ddddS_)
        .other          _Z20one_jacobi_iterationddiiPdS_ddddS_,@"STO_CUDA_ENTRY STV_DEFAULT"
_Z20one_jacobi_iterationddiiPdS_ddddS_:
.text._Z20one_jacobi_iterationddiiPdS_ddddS_:
[----:B------:R-:W-:Y:S08]  /*0000*/  LDC R1, c[0x0][0x37c] ;  /* 0x0000df00ff017b82 */ /* 0x000ff00000000800 */
[----:B------:R-:W0:Y:S02]  /*0010*/  LDC.64 R2, c[0x0][0x3a8] ;  /* 0x0000ea00ff027b82 */ /* 0x000e240000000a00 */
[----:B0-----:R-:W-:-:S06]  /*0020*/  DMUL R2, R2, R2 ;  /* 0x0000000202027228 */ /* 0x001fcc0000000000 */
[----:B------:R-:W0:Y:S04]  /*0030*/  MUFU.RCP64H R5, R3 ;  /* 0x0000000300057308 */ /* 0x000e280000001800 */
[----:B------:R-:W-:-:S05]  /*0040*/  VIADD R4, R3, 0x300402 ;  /* 0x0030040203047836 */ /* 0x000fca0000000000 */
[----:B------:R-:W-:Y:S01]  /*0050*/  FSETP.GEU.AND P0, PT, |R4|, 5.8789094863358348022e-39, PT ;  /* 0x004004020400780b */ /* 0x000fe20003f0e200 */
[----:B0-----:R-:W-:-:S08]  /*0060*/  DFMA R6, -R2, R4, 1 ;  /* 0x3ff000000206742b */ /* 0x001fd00000000104 */
[----:B------:R-:W-:-:S08]  /*0070*/  DFMA R6, R6, R6, R6 ;  /* 0x000000060606722b */ /* 0x000fd00000000006 */
[----:B------:R-:W-:-:S08]  /*0080*/  DFMA R6, R4, R6, R4 ;  /* 0x000000060406722b */ /* 0x000fd00000000004 */
[----:B------:R-:W-:-:S08]  /*0090*/  DFMA R24, -R2, R6, 1 ;  /* 0x3ff000000218742b */ /* 0x000fd00000000106 */
[----:B------:R-:W-:Y:S01]  /*00a0*/  DFMA R24, R6, R24, R6 ;  /* 0x000000180618722b */ /* 0x000fe20000000006 */
[----:B------:R-:W-:Y:S10]  /*00b0*/  @P0 BRA `(.L_x_0) ;  /* 0x0000000000180947 */ /* 0x000ff40003800000 */
[----:B------:R-:W-:-:S05]  /*00c0*/  LOP3.LUT R0, R3, 0x7fffffff, RZ, 0xc0, !PT ;  /* 0x7fffffff03007812 */ /* 0x000fca00078ec0ff */
[----:B------:R-:W-:Y:S01]  /*00d0*/  VIADD R7, R0, 0xfff00000 ;  /* 0xfff0000000077836 */ /* 0x000fe20000000000 */
[----:B------:R-:W-:-:S07]  /*00e0*/  MOV R0, 0x100 ;  /* 0x0000010000007802 */ /* 0x000fce0000000f00 */
[----:B------:R-:W-:Y:S05]  /*00f0*/  CALL.REL.NOINC `($__internal_0_$__cuda_sm20_dblrcp_rn_slowpath_v3) ;  /* 0x0000000800247944 */ /* 0x000fea0003c00000 */
[----:B------:R-:W-:Y:S02]  /*0100*/  IMAD.MOV.U32 R24, RZ, RZ, R22 ;  /* 0x000000ffff187224 */ /* 0x000fe400078e0016 */
[----:B------:R-:W-:-:S07]  /*0110*/  IMAD.MOV.U32 R25, RZ, RZ, R23 ;  /* 0x000000ffff197224 */ /* 0x000fce00078e0017 */
.L_x_0:
        /* <DEDUP_REMOVED lines=15> */
.L_x_1:
[----:B------:R-:W0:Y:S01]  /*0210*/  S2R R3, SR_TID.Y ;  /* 0x0000000000037919 */ /* 0x000e220000002200 */
[----:B------:R-:W1:Y:S01]  /*0220*/  LDC R5, c[0x0][0x360] ;  /* 0x0000d800ff057b82 */ /* 0x000e620000000800 */
[----:B------:R-:W2:Y:S01]  /*0230*/  LDCU UR4, c[0x0][0x394] ;  /* 0x00007280ff0477ac */ /* 0x000ea20008000800 */
[----:B------:R-:W1:Y:S06]  /*0240*/  S2R R2, SR_TID.X ;  /* 0x0000000000027919 */ /* 0x000e6c0000002100 */
[----:B------:R-:W0:Y:S08]  /*0250*/  S2UR UR6, SR_CTAID.Y ;  /* 0x00000000000679c3 */ /* 0x000e300000002600 */
[----:B------:R-:W0:Y:S01]  /*0260*/  LDC R6, c[0x0][0x364] ;  /* 0x0000d900ff067b82 */ /* 0x000e220000000800 */
[----:B--2---:R-:W-:-:S07]  /*0270*/  UIADD3 UR4, UPT, UPT, UR4, -0x1, URZ ;  /* 0xffffffff04047890 */ /* 0x004fce000fffe0ff */
[----:B------:R-:W1:Y:S01]  /*0280*/  S2UR UR5, SR_CTAID.X ;  /* 0x00000000000579c3 */ /* 0x000e620000002500 */
[----:B0-----:R-:W-:-:S04]  /*0290*/  IMAD R0, R6, UR6, R3 ;  /* 0x0000000606007c24 */ /* 0x001fc8000f8e0203 */
[----:B------:R-:W-:Y:S02]  /*02a0*/  VIADD R4, R0, 0x1 ;  /* 0x0000000100047836 */ /* 0x000fe40000000000 */
[----:B-1----:R-:W-:-:S03]  /*02b0*/  IMAD R0, R5, UR5, R2 ;  /* 0x0000000505007c24 */ /* 0x002fc6000f8e0202 */
[----:B------:R-:W-:-:S13]  /*02c0*/  ISETP.GE.AND P0, PT, R4, UR4, PT ;  /* 0x0000000404007c0c */ /* 0x000fda000bf06270 */
[----:B------:R-:W-:Y:S05]  /*02d0*/  @P0 EXIT ;  /* 0x000000000000094d */ /* 0x000fea0003800000 */
[----:B------:R-:W0:Y:S01]  /*02e0*/  LDCU.64 UR10, c[0x0][0x3b8] ;  /* 0x00007700ff0a77ac */ /* 0x000e220008000a00 */
[----:B------:R-:W-:Y:S01]  /*02f0*/  DADD R2, R22, R22 ;  /* 0x0000000016027229 */ /* 0x000fe20000000016 */
[----:B------:R-:W1:Y:S01]  /*0300*/  LDCU UR6, c[0x0][0x374] ;  /* 0x00006e80ff0677ac */ /* 0x000e620008000800 */
[----:B------:R-:W2:Y:S06]  /*0310*/  LDCU UR7, c[0x0][0x370] ;  /* 0x00006e00ff0777ac */ /* 0x000eac0008000800 */
[----:B------:R-:W-:Y:S01]  /*0320*/  DFMA R2, R24, -2, -R2 ;  /* 0xc00000001802782b */ /* 0x000fe20000000802 */
[----:B------:R-:W3:Y:S01]  /*0330*/  LDCU UR5, c[0x0][0x390] ;  /* 0x00007200ff0577ac */ /* 0x000ee20008000800 */
[----:B------:R-:W4:Y:S06]  /*0340*/  LDCU.64 UR8, c[0x0][0x358] ;  /* 0x00006b00ff0877ac */ /* 0x000f2c0008000a00 */
[----:B0-----:R-:W-:Y:S01]  /*0350*/  DADD R34, R2, -UR10 ;  /* 0x8000000a02227e29 */ /* 0x001fe20008000000 */
[----:B------:R-:W-:Y:S01]  /*0360*/  IMAD.MOV.U32 R3, RZ, RZ, R4 ;  /* 0x000000ffff037224 */ /* 0x000fe200078e0004 */
[----:B------:R-:W0:Y:S01]  /*0370*/  LDCU.64 UR18, c[0x0][0x3a8] ;  /* 0x00007500ff1277ac */ /* 0x000e220008000a00 */
[----:B------:R-:W-:-:S02]  /*0380*/  VIADD R2, R0, 0x1 ;  /* 0x0000000100027836 */ /* 0x000fc40000000000 */
[----:B-1----:R-:W-:Y:S01]  /*0390*/  IMAD R4, R6, UR6, RZ ;  /* 0x0000000606047c24 */ /* 0x002fe2000f8e02ff */
[----:B------:R-:W1:Y:S01]  /*03a0*/  LDCU.64 UR20, c[0x0][0x3b8] ;  /* 0x00007700ff1477ac */ /* 0x000e620008000a00 */
[----:B--2---:R-:W-:Y:S01]  /*03b0*/  IMAD R5, R5, UR7, RZ ;  /* 0x0000000705057c24 */ /* 0x004fe2000f8e02ff */
[----:B------:R-:W2:Y:S01]  /*03c0*/  LDCU.64 UR14, c[0x0][0x3c0] ;  /* 0x00007800ff0e77ac */ /* 0x000ea20008000a00 */
[----:B------:R-:W0:Y:S01]  /*03d0*/  LDCU.64 UR12, c[0x0][0x398] ;  /* 0x00007300ff0c77ac */ /* 0x000e220008000a00 */
[----:B------:R-:W0:Y:S01]  /*03e0*/  LDCU.64 UR16, c[0x0][0x3c8] ;  /* 0x00007900ff1077ac */ /* 0x000e220008000a00 */
[----:B---34-:R-:W-:-:S12]  /*03f0*/  UIADD3 UR5, UPT, UPT, UR5, -0x1, URZ ;  /* 0xffffffff05057890 */ /* 0x018fd8000fffe0ff */
.L_x_7:
[----:B------:R-:W-:Y:S01]  /*0400*/  ISETP.GE.AND P0, PT, R2, UR5, PT ;  /* 0x0000000502007c0c */ /* 0x000fe2000bf06270 */
[----:B------:R-:W-:-:S12]  /*0410*/  BSSY.RECONVERGENT B0, `(.L_x_2) ;  /* 0x0000053000007945 */ /* 0x000fd80003800200 */
[----:B---3--:R-:W-:Y:S05]  /*0420*/  @P0 BRA `(.L_x_3) ;  /* 0x0000000400440947 */ /* 0x008fea0003800000 */
[----:B------:R-:W3:Y:S01]  /*0430*/  LDC.64 R20, c[0x0][0x388] ;  /* 0x0000e200ff147b82 */ /* 0x000ee20000000a00 */
[C---:B------:R-:W-:Y:S01]  /*0440*/  VIADD R0, R3.reuse, 0xffffffff ;  /* 0xffffffff03007836 */ /* 0x040fe20000000000 */
[----:B------:R-:W3:Y:S03]  /*0450*/  LDCU.64 UR6, c[0x0][0x3b0] ;  /* 0x00007600ff0677ac */ /* 0x000ee60008000a00 */
[----:B------:R-:W3:Y:S01]  /*0460*/  I2F.F64 R6, R0 ;  /* 0x0000000000067312 */ /* 0x000ee20000201c00 */
[----:B------:R-:W4:Y:S01]  /*0470*/  LDCU UR10, c[0x0][0x390] ;  /* 0x00007200ff0a77ac */ /* 0x000f220008000800 */
[----:B---3--:R-:W-:Y:S01]  /*0480*/  DFMA R20, R6, UR6, R20 ;  /* 0x0000000606147c2b */ /* 0x008fe20008000014 */
[----:B----4-:R-:W-:Y:S02]  /*0490*/  IMAD R6, R3, UR10, RZ ;  /* 0x0000000a03067c24 */ /* 0x010fe4000f8e02ff */
[----:B------:R-:W-:-:S02]  /*04a0*/  IMAD.MOV.U32 R7, RZ, RZ, R2 ;  /* 0x000000ffff077224 */ /* 0x000fc400078e0002 */
[----:B------:R-:W-:Y:S01]  /*04b0*/  VIADD R8, R6, -UR10 ;  /* 0x8000000a06087c36 */ /* 0x000fe20008000000 */
[----:B------:R-:W-:Y:S02]  /*04c0*/  SHF.R.S32.HI R9, RZ, 0x1f, R6 ;  /* 0x0000001fff097819 */ /* 0x000fe40000011406 */
[----:B------:R-:W-:-:S11]  /*04d0*/  DFMA R20, -R20, R20, 1 ;  /* 0x3ff000001414742b */ /* 0x000fd60000000114 */
.L_x_6:
[----:B---3--:R-:W3:Y:S01]  /*04e0*/  LDC R0, c[0x0][0x390] ;  /* 0x0000e400ff007b82 */ /* 0x008ee20000000800 */
[----:B------:R-:W-:Y:S01]  /*04f0*/  IADD3 R17, PT, PT, R8, R7, RZ ;  /* 0x0000000708117210 */ /* 0x000fe20007ffe0ff */
[--C-:B------:R-:W-:Y:S01]  /*0500*/  IMAD.IADD R10, R6, 0x1, R7.reuse ;  /* 0x00000001060a7824 */ /* 0x100fe200078e0207 */
[----:B------:R-:W-:-:S03]  /*0510*/  SHF.R.S32.HI R12, RZ, 0x1f, R7 ;  /* 0x0000001fff0c7819 */ /* 0x000fc60000011407 */
[----:B------:R-:W-:Y:S02]  /*0520*/  VIADD R39, R10, 0x1 ;  /* 0x000000010a277836 */ /* 0x000fe40000000000 */
[----:B------:R-:W4:Y:S08]  /*0530*/  LDC.64 R14, c[0x0][0x398] ;  /* 0x0000e600ff0e7b82 */ /* 0x000f300000000a00 */
[----:B------:R-:W5:Y:S01]  /*0540*/  LDC.64 R28, c[0x0][0x380] ;  /* 0x0000e000ff1c7b82 */ /* 0x000f620000000a00 */
[----:B---3--:R-:W-:Y:S01]  /*0550*/  IMAD R27, R0, 0x2, R17 ;  /* 0x00000002001b7824 */ /* 0x008fe200078e0211 */
[----:B------:R-:W-:-:S05]  /*0560*/  IADD3 R0, P0, PT, R6, R7, RZ ;  /* 0x0000000706007210 */ /* 0x000fca0007f1e0ff */
[----:B------:R-:W-:Y:S01]  /*0570*/  IMAD.X R11, R9, 0x1, R12, P0 ;  /* 0x00000001090b7824 */ /* 0x000fe200000e060c */
[----:B0-----:R-:W-:Y:S01]  /*0580*/  LEA R32, P0, R0, UR12, 0x3 ;  /* 0x0000000c00207c11 */ /* 0x001fe2000f8018ff */
[----:B----4-:R-:W-:-:S04]  /*0590*/  IMAD.WIDE R16, R17, 0x8, R14 ;  /* 0x0000000811107825 */ /* 0x010fc800078e020e */
[----:B------:R-:W-:Y:S02]  /*05a0*/  IMAD.WIDE R26, R27, 0x8, R14 ;  /* 0x000000081b1a7825 */ /* 0x000fe400078e020e */
[----:B------:R-:W3:Y:S01]  /*05b0*/  LDG.E.64 R16, desc[UR8][R16.64] ;  /* 0x0000000810107981 */ /* 0x000ee2000c1e1b00 */
[----:B------:R-:W-:-:S03]  /*05c0*/  LEA.HI.X R33, R0, UR13, R11, 0x3, P0 ;  /* 0x0000000d00217c11 */ /* 0x000fc600080f1c0b */
[----:B------:R-:W3:Y:S01]  /*05d0*/  LDG.E.64 R26, desc[UR8][R26.64] ;  /* 0x000000081a1a7981 */ /* 0x000ee2000c1e1b00 */
[----:B------:R-:W-:-:S03]  /*05e0*/  IMAD.WIDE R38, R39, 0x8, R14 ;  /* 0x0000000827267825 */ /* 0x000fc600078e020e */
[----:B------:R-:W4:Y:S04]  /*05f0*/  LDG.E.64 R32, desc[UR8][R32.64+-0x8] ;  /* 0xfffff80820207981 */ /* 0x000f28000c1e1b00 */
[----:B------:R-:W4:Y:S04]  /*0600*/  LDG.E.64 R30, desc[UR8][R38.64] ;  /* 0x00000008261e7981 */ /* 0x000f28000c1e1b00 */
[----:B------:R-:W2:Y:S01]  /*0610*/  LDG.E.64 R18, desc[UR8][R38.64+-0x8] ;  /* 0xfffff80826127981 */ /* 0x000ea2000c1e1b00 */
[----:B------:R-:W-:Y:S01]  /*0620*/  VIADD R36, R7, 0xffffffff ;  /* 0xffffffff07247836 */ /* 0x000fe20000000000 */
[----:B------:R-:W0:Y:S08]  /*0630*/  MUFU.RCP64H R15, R35 ;  /* 0x00000023000f7308 */ /* 0x000e300000001800 */
[----:B------:R-:W5:Y:S01]  /*0640*/  I2F.F64 R36, R36 ;  /* 0x0000002400247312 */ /* 0x000f620000201c00 */
[----:B------:R-:W-:Y:S01]  /*0650*/  IMAD.MOV.U32 R14, RZ, RZ, 0x1 ;  /* 0x00000001ff0e7424 */ /* 0x000fe200078e00ff */
[----:B-----5:R-:W-:-:S08]  /*0660*/  DFMA R28, R36, UR18, R28 ;  /* 0x00000012241c7c2b */ /* 0x020fd0000800001c */
[----:B------:R-:W-:Y:S01]  /*0670*/  DFMA R28, -R28, R28, 1 ;  /* 0x3ff000001c1c742b */ /* 0x000fe2000000011c */
[----:B------:R-:W-:Y:S01]  /*0680*/  BSSY.RECONVERGENT B1, `(.L_x_4) ;  /* 0x000001c000017945 */ /* 0x000fe20003800200 */
[----:B---3--:R-:W-:Y:S02]  /*0690*/  DADD R16, R16, R26 ;  /* 0x0000000010107229 */ /* 0x008fe4000000001a */
[----:B0-----:R-:W-:Y:S02]  /*06a0*/  DFMA R26, -R34, R14, 1 ;  /* 0x3ff00000221a742b */ /* 0x001fe4000000010e */
[----:B----4-:R-:W-:-:S06]  /*06b0*/  DADD R30, R32, R30 ;  /* 0x00000000201e7229 */ /* 0x010fcc000000001e */
[----:B------:R-:W-:Y:S02]  /*06c0*/  DFMA R32, R26, R26, R26 ;  /* 0x0000001a1a20722b */ /* 0x000fe4000000001a */
[C---:B-1----:R-:W-:Y:S02]  /*06d0*/  DMUL R26, R28.reuse, -UR20 ;  /* 0x800000141c1a7c28 */ /* 0x042fe40008000000 */
[----:B------:R-:W-:Y:S02]  /*06e0*/  DADD R28, R28, R28 ;  /* 0x000000001c1c7229 */ /* 0x000fe4000000001c */
[----:B------:R-:W-:Y:S02]  /*06f0*/  DMUL R16, R16, R22 ;  /* 0x0000001610107228 */ /* 0x000fe40000000000 */
[----:B------:R-:W-:Y:S02]  /*0700*/  DFMA R32, R14, R32, R14 ;  /* 0x000000200e20722b */ /* 0x000fe4000000000e */
[----:B------:R-:W-:-:S02]  /*0710*/  DADD R14, R20, R20 ;  /* 0x00000000140e7229 */ /* 0x000fc40000000014 */
[----:B------:R-:W-:Y:S02]  /*0720*/  DFMA R26, R20, R26, -R28 ;  /* 0x0000001a141a722b */ /* 0x000fe4000000081c */
[----:B------:R-:W-:-:S06]  /*0730*/  DFMA R16, R30, R24, R16 ;  /* 0x000000181e10722b */ /* 0x000fcc0000000010 */
[----:B------:R-:W-:Y:S02]  /*0740*/  DADD R14, R26, -R14 ;  /* 0x000000001a0e7229 */ /* 0x000fe4000000080e */
[C---:B------:R-:W-:Y:S02]  /*0750*/  DFMA R26, -R34.reuse, R32, 1 ;  /* 0x3ff00000221a742b */ /* 0x040fe40000000120 */
[----:B--2---:R-:W-:-:S06]  /*0760*/  DFMA R16, R34, R18, R16 ;  /* 0x000000122210722b */ /* 0x004fcc0000000010 */
[----:B------:R-:W-:Y:S02]  /*0770*/  DFMA R26, R32, R26, R32 ;  /* 0x0000001a201a722b */ /* 0x000fe40000000020 */
[----:B------:R-:W-:-:S08]  /*0780*/  DADD R28, -R14, R16 ;  /* 0x000000000e1c7229 */ /* 0x000fd00000000110 */
[----:B------:R-:W-:-:S08]  /*0790*/  DMUL R14, R28, R26 ;  /* 0x0000001a1c0e7228 */ /* 0x000fd00000000000 */
[----:B------:R-:W-:-:S08]  /*07a0*/  DFMA R16, -R34, R14, R28 ;  /* 0x0000000e2210722b */ /* 0x000fd0000000011c */
[----:B------:R-:W-:Y:S01]  /*07b0*/  DFMA R14, R26, R16, R14 ;  /* 0x000000101a0e722b */ /* 0x000fe2000000000e */
[----:B------:R-:W-:-:S09]  /*07c0*/  FSETP.GEU.AND P1, PT, |R29|, 6.5827683646048100446e-37, PT ;  /* 0x036000001d00780b */ /* 0x000fd20003f2e200 */
[----:B------:R-:W-:-:S05]  /*07d0*/  FFMA R0, RZ, R35, R15 ;  /* 0x00000023ff007223 */ /* 0x000fca000000000f */
[----:B------:R-:W-:-:S13]  /*07e0*/  FSETP.GT.AND P0, PT, |R0|, 1.469367938527859385e-39, PT ;  /* 0x001000000000780b */ /* 0x000fda0003f04200 */
[----:B------:R-:W-:Y:S05]  /*07f0*/  @P0 BRA P1, `(.L_x_5) ;  /* 0x0000000000100947 */ /* 0x000fea0000800000 */
[----:B------:R-:W-:-:S07]  /*0800*/  MOV R0, 0x820 ;  /* 0x0000082000007802 */ /* 0x000fce0000000f00 */
[----:B------:R-:W-:Y:S05]  /*0810*/  CALL.REL.NOINC `($__internal_1_$__cuda_sm20_div_rn_f64_full) ;  /* 0x0000000400087944 */ /* 0x000fea0003c00000 */
[----:B------:R-:W-:Y:S02]  /*0820*/  IMAD.MOV.U32 R14, RZ, RZ, R28 ;  /* 0x000000ffff0e7224 */ /* 0x000fe400078e001c */
[----:B------:R-:W-:-:S07]  /*0830*/  IMAD.MOV.U32 R15, RZ, RZ, R29 ;  /* 0x000000ffff0f7224 */ /* 0x000fce00078e001d */
.L_x_5:
[----:B------:R-:W-:Y:S05]  /*0840*/  BSYNC.RECONVERGENT B1 ;  /* 0x0000000000017941 */ /* 0x000fea0003800200 */
.L_x_4:
[----:B------:R-:W0:Y:S01]  /*0850*/  LDC.64 R16, c[0x0][0x3a0] ;  /* 0x0000e800ff107b82 */ /* 0x000e220000000a00 */
[----:B------:R-:W-:Y:S01]  /*0860*/  IMAD R0, R3, -0x2, R8 ;  /* 0xfffffffe03007824 */ /* 0x000fe200078e0208 */
[C---:B------:R-:W-:Y:S02]  /*0870*/  DFMA R18, -R14.reuse, UR14, R18 ;  /* 0x0000000e0e127c2b */ /* 0x040fe40008000112 */
[----:B------:R-:W-:Y:S01]  /*0880*/  DMUL R14, R14, R14 ;  /* 0x0000000e0e0e7228 */ /* 0x000fe20000000000 */
[----:B------:R-:W-:-:S05]  /*0890*/  VIADD R0, R0, 0x2 ;  /* 0x0000000200007836 */ /* 0x000fca0000000000 */
[----:B------:R-:W-:Y:S01]  /*08a0*/  IADD3 R11, P0, PT, R0, R7, RZ ;  /* 0x00000007000b7210 */ /* 0x000fe20007f1e0ff */
[----:B------:R-:W-:-:S03]  /*08b0*/  IMAD.IADD R7, R5, 0x1, R7 ;  /* 0x0000000105077824 */ /* 0x000fc600078e0207 */
[----:B------:R-:W-:Y:S02]  /*08c0*/  LEA.HI.X.SX32 R0, R0, R12, 0x1, P0 ;  /* 0x0000000c00007211 */ /* 0x000fe400000f0eff */
[----:B------:R-:W-:-:S04]  /*08d0*/  LEA R12, P0, R11, UR16, 0x3 ;  /* 0x000000100b0c7c11 */ /* 0x000fc8000f8018ff */
[----:B------:R-:W-:Y:S02]  /*08e0*/  LEA.HI.X R13, R11, UR17, R0, 0x3, P0 ;  /* 0x000000110b0d7c11 */ /* 0x000fe400080f1c00 */
[----:B------:R-:W-:Y:S01]  /*08f0*/  ISETP.GE.AND P0, PT, R7, UR5, PT ;  /* 0x0000000507007c0c */ /* 0x000fe2000bf06270 */
[----:B0-----:R-:W-:-:S05]  /*0900*/  IMAD.WIDE R16, R10, 0x8, R16 ;  /* 0x000000080a107825 */ /* 0x001fca00078e0210 */
[----:B------:R3:W-:Y:S04]  /*0910*/  STG.E.64 desc[UR8][R16.64], R18 ;  /* 0x0000001210007986 */ /* 0x0007e8000c101b08 */
[----:B------:R3:W-:Y:S03]  /*0920*/  STG.E.64 desc[UR8][R12.64+-0x8], R14 ;  /* 0xfffff80e0c007986 */ /* 0x0007e6000c101b08 */
[----:B------:R-:W-:Y:S05]  /*0930*/  @!P0 BRA `(.L_x_6) ;  /* 0xfffffff800e88947 */ /* 0x000fea000383ffff */
.L_x_3:
[----:B012---:R-:W-:Y:S05]  /*0940*/  BSYNC.RECONVERGENT B0 ;  /* 0x0000000000007941 */ /* 0x007fea0003800200 */
.L_x_2:
[----:B------:R-:W-:-:S04]  /*0950*/  IADD3 R3, PT, PT, R4, R3, RZ ;  /* 0x0000000304037210 */ /* 0x000fc80007ffe0ff */
[----:B------:R-:W-:-:S13]  /*0960*/  ISETP.GE.AND P0, PT, R3, UR4, PT ;  /* 0x0000000403007c0c */ /* 0x000fda000bf06270 */
[----:B------:R-:W-:Y:S05]  /*0970*/  @!P0 BRA `(.L_x_7) ;  /* 0xfffffff800a08947 */ /* 0x000fea000383ffff */
[----:B------:R-:W-:Y:S05]  /*0980*/  EXIT ;  /* 0x000000000000794d */ /* 0x000fea0003800000 */
        .weak           $__internal_0_$__cuda_sm20_dblrcp_rn_slowpath_v3
        .type           $__internal_0_$__cuda_sm20_dblrcp_rn_slowpath_v3,@function
        .size           $__internal_0_$__cuda_sm20_dblrcp_rn_slowpath_v3,($__internal_1_$__cuda_sm20_div_rn_f64_full - $__internal_0_$__cuda_sm20_dblrcp_rn_slowpath_v3)
$__internal_0_$__cuda_sm20_dblrcp_rn_slowpath_v3:
[----:B------:R-:W-:Y:S02]  /*0990*/  IMAD.MOV.U32 R8, RZ, RZ, R2 ;  /* 0x000000ffff087224 */ /* 0x000fe400078e0002 */
[----:B------:R-:W-:-:S06]  /*09a0*/  IMAD.MOV.U32 R9, RZ, RZ, R3 ;  /* 0x000000ffff097224 */ /* 0x000fcc00078e0003 */
[----:B------:R-:W-:-:S14]  /*09b0*/  DSETP.GTU.AND P0, PT, |R8|, +INF , PT ;  /* 0x7ff000000800742a */ /* 0x000fdc0003f0c200 */
[----:B------:R-:W-:Y:S05]  /*09c0*/  @P0 BRA `(.L_x_8) ;  /* 0x0000000000800947 */ /* 0x000fea0003800000 */
[----:B------:R-:W-:-:S05]  /*09d0*/  LOP3.LUT R4, R3, 0x7fffffff, RZ, 0xc0, !PT ;  /* 0x7fffffff03047812 */ /* 0x000fca00078ec0ff */
[----:B------:R-:W-:-:S05]  /*09e0*/  VIADD R2, R4, 0xffffffff ;  /* 0xffffffff04027836 */ /* 0x000fca0000000000 */
[----:B------:R-:W-:-:S13]  /*09f0*/  ISETP.GE.U32.AND P0, PT, R2, 0x7fefffff, PT ;  /* 0x7fefffff0200780c */ /* 0x000fda0003f06070 */
[----:B------:R-:W-:Y:S01]  /*0a00*/  @P0 LOP3.LUT R3, R9, 0x7ff00000, RZ, 0x3c, !PT ;  /* 0x7ff0000009030812 */ /* 0x000fe200078e3cff */
[----:B------:R-:W-:Y:S01]  /*0a10*/  @P0 IMAD.MOV.U32 R2, RZ, RZ, RZ ;  /* 0x000000ffff020224 */ /* 0x000fe200078e00ff */
[----:B------:R-:W-:Y:S06]  /*0a20*/  @P0 BRA `(.L_x_9) ;  /* 0x0000000000700947 */ /* 0x000fec0003800000 */
[----:B------:R-:W-:-:S13]  /*0a30*/  ISETP.GE.U32.AND P0, PT, R4, 0x1000001, PT ;  /* 0x010000010400780c */ /* 0x000fda0003f06070 */
[----:B------:R-:W-:Y:S05]  /*0a40*/  @!P0 BRA `(.L_x_10) ;  /* 0x0000000000388947 */ /* 0x000fea0003800000 */
[----:B------:R-:W-:Y:S02]  /*0a50*/  VIADD R3, R9, 0xc0200000 ;  /* 0xc020000009037836 */ /* 0x000fe40000000000 */
[----:B------:R-:W-:Y:S02]  /*0a60*/  IMAD.MOV.U32 R2, RZ, RZ, R8 ;  /* 0x000000ffff027224 */ /* 0x000fe400078e0008 */
[----:B------:R-:W0:Y:S01]  /*0a70*/  MUFU.RCP64H R5, R3 ;  /* 0x0000000300057308 */ /* 0x000e220000001800 */
[----:B------:R-:W-:-:S06]  /*0a80*/  IMAD.MOV.U32 R4, RZ, RZ, R7 ;  /* 0x000000ffff047224 */ /* 0x000fcc00078e0007 */
[----:B0-----:R-:W-:-:S08]  /*0a90*/  DFMA R6, -R2, R4, 1 ;  /* 0x3ff000000206742b */ /* 0x001fd00000000104 */
[----:B------:R-:W-:-:S08]  /*0aa0*/  DFMA R6, R6, R6, R6 ;  /* 0x000000060606722b */ /* 0x000fd00000000006 */
[----:B------:R-:W-:-:S08]  /*0ab0*/  DFMA R6, R4, R6, R4 ;  /* 0x000000060406722b */ /* 0x000fd00000000004 */
[----:B------:R-:W-:-:S08]  /*0ac0*/  DFMA R4, -R2, R6, 1 ;  /* 0x3ff000000204742b */ /* 0x000fd00000000106 */
[----:B------:R-:W-:-:S08]  /*0ad0*/  DFMA R4, R6, R4, R6 ;  /* 0x000000040604722b */ /* 0x000fd00000000006 */
[----:B------:R-:W-:-:S08]  /*0ae0*/  DMUL R4, R4, 2.2250738585072013831e-308 ;  /* 0x0010000004047828 */ /* 0x000fd00000000000 */
[----:B------:R-:W-:-:S08]  /*0af0*/  DFMA R6, -R8, R4, 1 ;  /* 0x3ff000000806742b */ /* 0x000fd00000000104 */
[----:B------:R-:W-:-:S08]  /*0b00*/  DFMA R6, R6, R6, R6 ;  /* 0x000000060606722b */ /* 0x000fd00000000006 */
[----:B------:R-:W-:Y:S01]  /*0b10*/  DFMA R2, R4, R6, R4 ;  /* 0x000000060402722b */ /* 0x000fe20000000004 */
[----:B------:R-:W-:Y:S10]  /*0b20*/  BRA `(.L_x_9) ;  /* 0x0000000000307947 */ /* 0x000ff40003800000 */
.L_x_10:
[----:B------:R-:W-:Y:S01]  /*0b30*/  DMUL R4, R8, 8.11296384146066816958e+31 ;  /* 0x4690000008047828 */ /* 0x000fe20000000000 */
[----:B------:R-:W-:-:S05]  /*0b40*/  IMAD.MOV.U32 R2, RZ, RZ, R7 ;  /* 0x000000ffff027224 */ /* 0x000fca00078e0007 */
[----:B------:R-:W0:Y:S02]  /*0b50*/  MUFU.RCP64H R3, R5 ;  /* 0x0000000500037308 */ /* 0x000e240000001800 */
[----:B0-----:R-:W-:-:S08]  /*0b60*/  DFMA R6, -R4, R2, 1 ;  /* 0x3ff000000406742b */ /* 0x001fd00000000102 */
[----:B------:R-:W-:-:S08]  /*0b70*/  DFMA R6, R6, R6, R6 ;  /* 0x000000060606722b */ /* 0x000fd00000000006 */
[----:B------:R-:W-:-:S08]  /*0b80*/  DFMA R6, R2, R6, R2 ;  /* 0x000000060206722b */ /* 0x000fd00000000002 */
[----:B------:R-:W-:-:S08]  /*0b90*/  DFMA R2, -R4, R6, 1 ;  /* 0x3ff000000402742b */ /* 0x000fd00000000106 */
[----:B------:R-:W-:-:S08]  /*0ba0*/  DFMA R2, R6, R2, R6 ;  /* 0x000000020602722b */ /* 0x000fd00000000006 */
[----:B------:R-:W-:Y:S01]  /*0bb0*/  DMUL R2, R2, 8.11296384146066816958e+31 ;  /* 0x4690000002027828 */ /* 0x000fe20000000000 */
[----:B------:R-:W-:Y:S10]  /*0bc0*/  BRA `(.L_x_9) ;  /* 0x0000000000087947 */ /* 0x000ff40003800000 */
.L_x_8:
[----:B------:R-:W-:Y:S01]  /*0bd0*/  LOP3.LUT R3, R9, 0x80000, RZ, 0xfc, !PT ;  /* 0x0008000009037812 */ /* 0x000fe200078efcff */
[----:B------:R-:W-:-:S07]  /*0be0*/  IMAD.MOV.U32 R2, RZ, RZ, R8 ;  /* 0x000000ffff027224 */ /* 0x000fce00078e0008 */
.L_x_9:
[----:B------:R-:W-:Y:S01]  /*0bf0*/  MOV R22, R2 ;  /* 0x0000000200167202 */ /* 0x000fe20000000f00 */
[----:B------:R-:W-:Y:S02]  /*0c00*/  IMAD.MOV.U32 R23, RZ, RZ, R3 ;  /* 0x000000ffff177224 */ /* 0x000fe400078e0003 */
[----:B------:R-:W-:Y:S02]  /*0c10*/  IMAD.MOV.U32 R2, RZ, RZ, R0 ;  /* 0x000000ffff027224 */ /* 0x000fe400078e0000 */
[----:B------:R-:W-:-:S04]  /*0c20*/  IMAD.MOV.U32 R3, RZ, RZ, 0x0 ;  /* 0x00000000ff037424 */ /* 0x000fc800078e00ff */
[----:B------:R-:W-:Y:S05]  /*0c30*/  RET.REL.NODEC R2 `(_Z20one_jacobi_iterationddiiPdS_ddddS_) ;  /* 0xfffffff002f07950 */ /* 0x000fea0003c3ffff */
        .weak           $__internal_1_$__cuda_sm20_div_rn_f64_full
        .type           $__internal_1_$__cuda_sm20_div_rn_f64_full,@function
        .size           $__internal_1_$__cuda_sm20_div_rn_f64_full,(.L_x_22 - $__internal_1_$__cuda_sm20_div_rn_f64_full)
$__internal_1_$__cuda_sm20_div_rn_f64_full:
[----:B------:R-:W-:Y:S01]  /*0c40*/  IMAD.MOV.U32 R17, RZ, RZ, R29 ;  /* 0x000000ffff117224 */ /* 0x000fe200078e001d */
[C---:B------:R-:W-:Y:S01]  /*0c50*/  FSETP.GEU.AND P0, PT, |R35|.reuse, 1.469367938527859385e-39, PT ;  /* 0x001000002300780b */ /* 0x040fe20003f0e200 */
[----:B------:R-:W-:Y:S01]  /*0c60*/  IMAD.MOV.U32 R13, RZ, RZ, 0x1ca00000 ;  /* 0x1ca00000ff0d7424 */ /* 0x000fe200078e00ff */
[----:B------:R-:W-:Y:S01]  /*0c70*/  LOP3.LUT R14, R35, 0x800fffff, RZ, 0xc0, !PT ;  /* 0x800fffff230e7812 */ /* 0x000fe200078ec0ff */
[----:B------:R-:W-:Y:S01]  /*0c80*/  IMAD.MOV.U32 R16, RZ, RZ, R28 ;  /* 0x000000ffff107224 */ /* 0x000fe200078e001c */
[C---:B------:R-:W-:Y:S01]  /*0c90*/  FSETP.GEU.AND P2, PT, |R17|.reuse, 1.469367938527859385e-39, PT ;  /* 0x001000001100780b */ /* 0x040fe20003f4e200 */
[----:B------:R-:W-:Y:S01]  /*0ca0*/  BSSY.RECONVERGENT B2, `(.L_x_11) ;  /* 0x0000053000027945 */ /* 0x000fe20003800200 */
[----:B------:R-:W-:Y:S01]  /*0cb0*/  LOP3.LUT R15, R14, 0x3ff00000, RZ, 0xfc, !PT ;  /* 0x3ff000000e0f7812 */ /* 0x000fe200078efcff */
[----:B------:R-:W-:Y:S01]  /*0cc0*/  IMAD.MOV.U32 R14, RZ, RZ, R34 ;  /* 0x000000ffff0e7224 */ /* 0x000fe200078e0022 */
[----:B------:R-:W-:Y:S02]  /*0cd0*/  LOP3.LUT R11, R17, 0x7ff00000, RZ, 0xc0, !PT ;  /* 0x7ff00000110b7812 */ /* 0x000fe400078ec0ff */
[----:B------:R-:W-:-:S02]  /*0ce0*/  LOP3.LUT R36, R35, 0x7ff00000, RZ, 0xc0, !PT ;  /* 0x7ff0000023247812 */ /* 0x000fc400078ec0ff */
[----:B------:R-:W-:Y:S01]  /*0cf0*/  MOV R30, 0x1 ;  /* 0x00000001001e7802 */ /* 0x000fe20000000f00 */
[----:B------:R-:W-:Y:S01]  /*0d00*/  @!P0 DMUL R14, R34, 8.98846567431157953865e+307 ;  /* 0x7fe00000220e8828 */ /* 0x000fe20000000000 */
[----:B------:R-:W-:-:S03]  /*0d10*/  ISETP.GE.U32.AND P1, PT, R11, R36, PT ;  /* 0x000000240b00720c */ /* 0x000fc60003f26070 */
[----:B------:R-:W-:Y:S01]  /*0d20*/  @!P2 LOP3.LUT R26, R35, 0x7ff00000, RZ, 0xc0, !PT ;  /* 0x7ff00000231aa812 */ /* 0x000fe200078ec0ff */
[----:B------:R-:W-:Y:S01]  /*0d30*/  @!P2 IMAD.MOV.U32 R28, RZ, RZ, RZ ;  /* 0x000000ffff1ca224 */ /* 0x000fe200078e00ff */
[----:B------:R-:W0:Y:S01]  /*0d40*/  MUFU.RCP64H R31, R15 ;  /* 0x0000000f001f7308 */ /* 0x000e220000001800 */
[----:B------:R-:W-:Y:S02]  /*0d50*/  SEL R27, R13, 0x63400000, !P1 ;  /* 0x634000000d1b7807 */ /* 0x000fe40004800000 */
[----:B------:R-:W-:Y:S01]  /*0d60*/  @!P2 ISETP.GE.U32.AND P3, PT, R11, R26, PT ;  /* 0x0000001a0b00a20c */ /* 0x000fe20003f66070 */
[----:B------:R-:W-:Y:S01]  /*0d70*/  IMAD.MOV.U32 R26, RZ, RZ, R16 ;  /* 0x000000ffff1a7224 */ /* 0x000fe200078e0010 */
[----:B------:R-:W-:Y:S02]  /*0d80*/  LOP3.LUT R27, R27, 0x800fffff, R17, 0xf8, !PT ;  /* 0x800fffff1b1b7812 */ /* 0x000fe400078ef811 */
[----:B------:R-:W-:Y:S02]  /*0d90*/  @!P2 SEL R29, R13, 0x63400000, !P3 ;  /* 0x634000000d1da807 */ /* 0x000fe40005800000 */
[----:B------:R-:W-:-:S02]  /*0da0*/  @!P0 LOP3.LUT R36, R15, 0x7ff00000, RZ, 0xc0, !PT ;  /* 0x7ff000000f248812 */ /* 0x000fc400078ec0ff */
[----:B------:R-:W-:-:S04]  /*0db0*/  @!P2 LOP3.LUT R29, R29, 0x80000000, R17, 0xf8, !PT ;  /* 0x800000001d1da812 */ /* 0x000fc800078ef811 */
[----:B------:R-:W-:-:S06]  /*0dc0*/  @!P2 LOP3.LUT R29, R29, 0x100000, RZ, 0xfc, !PT ;  /* 0x001000001d1da812 */ /* 0x000fcc00078efcff */
[----:B------:R-:W-:Y:S02]  /*0dd0*/  @!P2 DFMA R26, R26, 2, -R28 ;  /* 0x400000001a1aa82b */ /* 0x000fe4000000081c */
[----:B0-----:R-:W-:-:S08]  /*0de0*/  DFMA R28, R30, -R14, 1 ;  /* 0x3ff000001e1c742b */ /* 0x001fd0000000080e */
[----:B------:R-:W-:-:S08]  /*0df0*/  DFMA R28, R28, R28, R28 ;  /* 0x0000001c1c1c722b */ /* 0x000fd0000000001c */
[----:B------:R-:W-:-:S08]  /*0e00*/  DFMA R28, R30, R28, R30 ;  /* 0x0000001c1e1c722b */ /* 0x000fd0000000001e */
[----:B------:R-:W-:-:S08]  /*0e10*/  DFMA R30, R28, -R14, 1 ;  /* 0x3ff000001c1e742b */ /* 0x000fd0000000080e */
[----:B------:R-:W-:-:S08]  /*0e20*/  DFMA R28, R28, R30, R28 ;  /* 0x0000001e1c1c722b */ /* 0x000fd0000000001c */
[----:B------:R-:W-:-:S08]  /*0e30*/  DMUL R30, R28, R26 ;  /* 0x0000001a1c1e7228 */ /* 0x000fd00000000000 */
[----:B------:R-:W-:-:S08]  /*0e40*/  DFMA R32, R30, -R14, R26 ;  /* 0x8000000e1e20722b */ /* 0x000fd0000000001a */
[----:B------:R-:W-:Y:S01]  /*0e50*/  DFMA R32, R28, R32, R30 ;  /* 0x000000201c20722b */ /* 0x000fe2000000001e */
[----:B------:R-:W-:Y:S01]  /*0e60*/  IMAD.MOV.U32 R31, RZ, RZ, R11 ;  /* 0x000000ffff1f7224 */ /* 0x000fe200078e000b */
[----:B------:R-:W-:-:S05]  /*0e70*/  @!P2 LOP3.LUT R31, R27, 0x7ff00000, RZ, 0xc0, !PT ;  /* 0x7ff000001b1fa812 */ /* 0x000fca00078ec0ff */
[----:B------:R-:W-:-:S05]  /*0e80*/  VIADD R28, R31, 0xffffffff ;  /* 0xffffffff1f1c7836 */ /* 0x000fca0000000000 */
[----:B------:R-:W-:Y:S01]  /*0e90*/  ISETP.GT.U32.AND P0, PT, R28, 0x7feffffe, PT ;  /* 0x7feffffe1c00780c */ /* 0x000fe20003f04070 */
[----:B------:R-:W-:-:S05]  /*0ea0*/  VIADD R28, R36, 0xffffffff ;  /* 0xffffffff241c7836 */ /* 0x000fca0000000000 */
[----:B------:R-:W-:-:S13]  /*0eb0*/  ISETP.GT.U32.OR P0, PT, R28, 0x7feffffe, P0 ;  /* 0x7feffffe1c00780c */ /* 0x000fda0000704470 */
[----:B------:R-:W-:Y:S05]  /*0ec0*/  @P0 BRA `(.L_x_12) ;  /* 0x00000000006c0947 */ /* 0x000fea0003800000 */
[----:B------:R-:W-:-:S04]  /*0ed0*/  LOP3.LUT R16, R35, 0x7ff00000, RZ, 0xc0, !PT ;  /* 0x7ff0000023107812 */ /* 0x000fc800078ec0ff */
[CC--:B------:R-:W-:Y:S02]  /*0ee0*/  ISETP.GE.U32.AND P0, PT, R11.reuse, R16.reuse, PT ;  /* 0x000000100b00720c */ /* 0x0c0fe40003f06070 */
[----:B------:R-:W-:Y:S02]  /*0ef0*/  VIADDMNMX R11, R11, -R16, 0xb9600000, !PT ;  /* 0xb96000000b0b7446 */ /* 0x000fe40007800910 */
[----:B------:R-:W-:Y:S02]  /*0f00*/  SEL R16, R13, 0x63400000, !P0 ;  /* 0x634000000d107807 */ /* 0x000fe40004000000 */
[----:B------:R-:W-:-:S05]  /*0f10*/  VIMNMX R11, PT, PT, R11, 0x46a00000, PT ;  /* 0x46a000000b0b7848 */ /* 0x000fca0003fe0100 */
[----:B------:R-:W-:Y:S02]  /*0f20*/  IMAD.IADD R13, R11, 0x1, -R16 ;  /* 0x000000010b0d7824 */ /* 0x000fe400078e0a10 */
[----:B------:R-:W-:Y:S02]  /*0f30*/  IMAD.MOV.U32 R16, RZ, RZ, RZ ;  /* 0x000000ffff107224 */ /* 0x000fe400078e00ff */
[----:B------:R-:W-:-:S06]  /*0f40*/  VIADD R17, R13, 0x7fe00000 ;  /* 0x7fe000000d117836 */ /* 0x000fcc0000000000 */
[----:B------:R-:W-:-:S10]  /*0f50*/  DMUL R28, R32, R16 ;  /* 0x00000010201c7228 */ /* 0x000fd40000000000 */
[----:B------:R-:W-:-:S13]  /*0f60*/  FSETP.GTU.AND P0, PT, |R29|, 1.469367938527859385e-39, PT ;  /* 0x001000001d00780b */ /* 0x000fda0003f0c200 */
[----:B------:R-:W-:Y:S05]  /*0f70*/  @P0 BRA `(.L_x_13) ;  /* 0x0000000000940947 */ /* 0x000fea0003800000 */
[----:B------:R-:W-:Y:S01]  /*0f80*/  DFMA R14, R32, -R14, R26 ;  /* 0x8000000e200e722b */ /* 0x000fe2000000001a */
[----:B------:R-:W-:-:S09]  /*0f90*/  IMAD.MOV.U32 R16, RZ, RZ, RZ ;  /* 0x000000ffff107224 */ /* 0x000fd200078e00ff */
[C---:B------:R-:W-:Y:S02]  /*0fa0*/  FSETP.NEU.AND P0, PT, R15.reuse, RZ, PT ;  /* 0x000000ff0f00720b */ /* 0x040fe40003f0d000 */
[----:B------:R-:W-:-:S04]  /*0fb0*/  LOP3.LUT R11, R15, 0x80000000, R35, 0x48, !PT ;  /* 0x800000000f0b7812 */ /* 0x000fc800078e4823 */
[----:B------:R-:W-:-:S07]  /*0fc0*/  LOP3.LUT R17, R11, R17, RZ, 0xfc, !PT ;  /* 0x000000110b117212 */ /* 0x000fce00078efcff */
[----:B------:R-:W-:Y:S05]  /*0fd0*/  @!P0 BRA `(.L_x_13) ;  /* 0x00000000007c8947 */ /* 0x000fea0003800000 */
[----:B------:R-:W-:Y:S01]  /*0fe0*/  IMAD.MOV R15, RZ, RZ, -R13 ;  /* 0x000000ffff0f7224 */ /* 0x000fe200078e0a0d */
[----:B------:R-:W-:Y:S01]  /*0ff0*/  DMUL.RP R16, R32, R16 ;  /* 0x0000001020107228 */ /* 0x000fe20000008000 */
[----:B------:R-:W-:Y:S01]  /*1000*/  IMAD.MOV.U32 R14, RZ, RZ, RZ ;  /* 0x000000ffff0e7224 */ /* 0x000fe200078e00ff */
[----:B------:R-:W-:-:S05]  /*1010*/  IADD3 R13, PT, PT, -R13, -0x43300000, RZ ;  /* 0xbcd000000d0d7810 */ /* 0x000fca0007ffe1ff */
[----:B------:R-:W-:-:S03]  /*1020*/  DFMA R14, R28, -R14, R32 ;  /* 0x8000000e1c0e722b */ /* 0x000fc60000000020 */
[----:B------:R-:W-:-:S07]  /*1030*/  LOP3.LUT R11, R17, R11, RZ, 0x3c, !PT ;  /* 0x0000000b110b7212 */ /* 0x000fce00078e3cff */
[----:B------:R-:W-:-:S04]  /*1040*/  FSETP.NEU.AND P0, PT, |R15|, R13, PT ;  /* 0x0000000d0f00720b */ /* 0x000fc80003f0d200 */
[----:B------:R-:W-:Y:S02]  /*1050*/  FSEL R28, R16, R28, !P0 ;  /* 0x0000001c101c7208 */ /* 0x000fe40004000000 */
[----:B------:R-:W-:Y:S01]  /*1060*/  FSEL R29, R11, R29, !P0 ;  /* 0x0000001d0b1d7208 */ /* 0x000fe20004000000 */
[----:B------:R-:W-:Y:S06]  /*1070*/  BRA `(.L_x_13) ;  /* 0x0000000000547947 */ /* 0x000fec0003800000 */
.L_x_12:
[----:B------:R-:W-:-:S14]  /*1080*/  DSETP.NAN.AND P0, PT, R16, R16, PT ;  /* 0x000000101000722a */ /* 0x000fdc0003f08000 */
[----:B------:R-:W-:Y:S05]  /*1090*/  @P0 BRA `(.L_x_14) ;  /* 0x0000000000440947 */ /* 0x000fea0003800000 */
[----:B------:R-:W-:-:S14]  /*10a0*/  DSETP.NAN.AND P0, PT, R34, R34, PT ;  /* 0x000000222200722a */ /* 0x000fdc0003f08000 */
[----:B------:R-:W-:Y:S05]  /*10b0*/  @P0 BRA `(.L_x_15) ;  /* 0x0000000000300947 */ /* 0x000fea0003800000 */
[----:B------:R-:W-:Y:S01]  /*10c0*/  ISETP.NE.AND P0, PT, R31, R36, PT ;  /* 0x000000241f00720c */ /* 0x000fe20003f05270 */
[----:B------:R-:W-:Y:S01]  /*10d0*/  IMAD.MOV.U32 R29, RZ, RZ, -0x80000 ;  /* 0xfff80000ff1d7424 */ /* 0x000fe200078e00ff */
[----:B------:R-:W-:-:S11]  /*10e0*/  MOV R28, 0x0 ;  /* 0x00000000001c7802 */ /* 0x000fd60000000f00 */
[----:B------:R-:W-:Y:S05]  /*10f0*/  @!P0 BRA `(.L_x_13) ;  /* 0x0000000000348947 */ /* 0x000fea0003800000 */
[----:B------:R-:W-:Y:S02]  /*1100*/  ISETP.NE.AND P0, PT, R31, 0x7ff00000, PT ;  /* 0x7ff000001f00780c */ /* 0x000fe40003f05270 */
[----:B------:R-:W-:Y:S02]  /*1110*/  LOP3.LUT R29, R17, 0x80000000, R35, 0x48, !PT ;  /* 0x80000000111d7812 */ /* 0x000fe400078e4823 */
[----:B------:R-:W-:-:S13]  /*1120*/  ISETP.EQ.OR P0, PT, R36, RZ, !P0 ;  /* 0x000000ff2400720c */ /* 0x000fda0004702670 */
[----:B------:R-:W-:Y:S01]  /*1130*/  @P0 LOP3.LUT R11, R29, 0x7ff00000, RZ, 0xfc, !PT ;  /* 0x7ff000001d0b0812 */ /* 0x000fe200078efcff */
[----:B------:R-:W-:Y:S02]  /*1140*/  @!P0 IMAD.MOV.U32 R28, RZ, RZ, RZ ;  /* 0x000000ffff1c8224 */ /* 0x000fe400078e00ff */
[----:B------:R-:W-:Y:S02]  /*1150*/  @P0 IMAD.MOV.U32 R28, RZ, RZ, RZ ;  /* 0x000000ffff1c0224 */ /* 0x000fe400078e00ff */
[----:B------:R-:W-:Y:S01]  /*1160*/  @P0 IMAD.MOV.U32 R29, RZ, RZ, R11 ;  /* 0x000000ffff1d0224 */ /* 0x000fe200078e000b */
[----:B------:R-:W-:Y:S06]  /*1170*/  BRA `(.L_x_13) ;  /* 0x0000000000147947 */ /* 0x000fec0003800000 */
.L_x_15:
[----:B------:R-:W-:Y:S01]  /*1180*/  LOP3.LUT R29, R35, 0x80000, RZ, 0xfc, !PT ;  /* 0x00080000231d7812 */ /* 0x000fe200078efcff */
[----:B------:R-:W-:Y:S01]  /*1190*/  IMAD.MOV.U32 R28, RZ, RZ, R34 ;  /* 0x000000ffff1c7224 */ /* 0x000fe200078e0022 */
[----:B------:R-:W-:Y:S06]  /*11a0*/  BRA `(.L_x_13) ;  /* 0x0000000000087947 */ /* 0x000fec0003800000 */
.L_x_14:
[----:B------:R-:W-:Y:S01]  /*11b0*/  LOP3.LUT R29, R17, 0x80000, RZ, 0xfc, !PT ;  /* 0x00080000111d7812 */ /* 0x000fe200078efcff */
[----:B------:R-:W-:-:S07]  /*11c0*/  IMAD.MOV.U32 R28, RZ, RZ, R16 ;  /* 0x000000ffff1c7224 */ /* 0x000fce00078e0010 */
.L_x_13:
[----:B------:R-:W-:Y:S05]  /*11d0*/  BSYNC.RECONVERGENT B2 ;  /* 0x0000000000027941 */ /* 0x000fea0003800200 */
.L_x_11:
[----:B------:R-:W-:Y:S02]  /*11e0*/  IMAD.MOV.U32 R14, RZ, RZ, R0 ;  /* 0x000000ffff0e7224 */ /* 0x000fe400078e0000 */
[----:B------:R-:W-:-:S04]  /*11f0*/  IMAD.MOV.U32 R15, RZ, RZ, 0x0 ;  /* 0x00000000ff0f7424 */ /* 0x000fc800078e00ff */
[----:B------:R-:W-:Y:S05]  /*1200*/  RET.REL.NODEC R14 `(_Z20one_jacobi_iterationddiiPdS_ddddS_) ;  /* 0xffffffec0e7c7950 */ /* 0x000fea0003c3ffff */
.L_x_16:
[----:B------:R-:W-:-:S00]  /*1210*/  BRA `(.L_x_16) ;  /* 0xfffffffc00fc7947 */ /* 0x000fc0000383ffff */
[----:B------:R-:W-:-:S00]  /*1220*/  NOP ;  /* 0x0000000000007918 */ /* 0x000fc00000000000 */
        /* <DEDUP_REMOVED lines=13> */
.L_x_22:


//--------------------- .text._Z8quickAddPdi      --------------------------
	.section	.text._Z8quickAddPdi,"ax",@progbits
	.align	128
        .global         _Z8quickAddPdi
        .type           _Z8quickAddPdi,@function
        .size           _Z8quickAddPdi,(.L_x_24 - _Z8quickAddPdi)
        .other          _Z8quickAddPdi,@"STO_CUDA_ENTRY STV_DEFAULT"
_Z8quickAddPdi:
.text._Z8quickAddPdi:
[----:B------:R-:W-:Y:S08]  /*0000*/  LDC R1, c[0x0][0x37c] ;  /* 0x0000df00ff017b82 */ /* 0x000ff00000000800 */
[----:B------:R-:W0:Y:S01]  /*0010*/  S2UR UR5, SR_CgaCtaId ;  /* 0x00000000000579c3 */ /* 0x000e220000008800 */
[----:B------:R-:W1:Y:S01]  /*0020*/  S2R R0, SR_TID.X ;  /* 0x0000000000007919 */ /* 0x000e620000002100 */
[----:B------:R-:W-:Y:S01]  /*0030*/  UMOV UR4, 0x400 ;  /* 0x0000040000047882 */ /* 0x000fe20000000000 */
[----:B------:R-:W2:Y:S01]  /*0040*/  LDCU.64 UR6, c[0x0][0x358] ;  /* 0x00006b00ff0677ac */ /* 0x000ea20008000a00 */
[----:B------:R-:W-:Y:S01]  /*0050*/  BSSY.RECONVERGENT B0, `(.L_x_17) ;  /* 0x00000a1000007945 */ /* 0x000fe20003800200 */
[----:B------:R-:W3:Y:S01]  /*0060*/  S2R R3, SR_CTAID.X ;  /* 0x0000000000037919 */ /* 0x000ee20000002500 */
[----:B------:R-:W4:Y:S01]  /*0070*/  LDCU UR8, c[0x0][0x388] ;  /* 0x00007100ff0877ac */ /* 0x000f220008000800 */
[----:B0-----:R-:W-:Y:S01]  /*0080*/  ULEA UR4, UR5, UR4, 0x18 ;  /* 0x0000000405047291 */ /* 0x001fe2000f8ec0ff */
[----:B------:R-:W0:Y:S08]  /*0090*/  LDCU UR5, c[0x0][0x388] ;  /* 0x00007100ff0577ac */ /* 0x000e300008000800 */
[----:B------:R-:W-:Y:S01]  /*00a0*/  STS.128 [UR4], RZ ;  /* 0x000000ffff007988 */ /* 0x000fe20008000c04 */
[----:B-1----:R-:W-:-:S02]  /*00b0*/  LEA R2, R0, UR4, 0x3 ;  /* 0x0000000400027c11 */ /* 0x002fc4000f8e18ff */
[----:B------:R-:W-:Y:S01]  /*00c0*/  ISETP.GT.U32.AND P0, PT, R0, 0x7f, PT ;  /* 0x0000007f0000780c */ /* 0x000fe20003f04070 */
[----:B---3--:R-:W-:Y:S01]  /*00d0*/  IMAD R6, R3, 0x200, R0 ;  /* 0x0000020003067824 */ /* 0x008fe200078e0200 */
[----:B------:R-:W-:Y:S04]  /*00e0*/  STS.128 [UR4+0x10], RZ ;  /* 0x000010ffff007988 */ /* 0x000fe80008000c04 */
[----:B------:R-:W-:Y:S01]  /*00f0*/  STS.128 [UR4+0x20], RZ ;  /* 0x000020ffff007988 */ /* 0x000fe20008000c04 */
[----:B0-----:R-:W-:-:S03]  /*0100*/  ISETP.GE.AND P1, PT, R6, UR5, PT ;  /* 0x0000000506007c0c */ /* 0x001fc6000bf26270 */
[----:B------:R-:W-:Y:S04]  /*0110*/  STS.128 [UR4+0x30], RZ ;  /* 0x000030ffff007988 */ /* 0x000fe80008000c04 */
        /* <DEDUP_REMOVED lines=123> */
[----:B------:R-:W-:Y:S01]  /*08d0*/  STS.128 [UR4+0x7f0], RZ ;  /* 0x0007f0ffff007988 */ /* 0x000fe20008000c04 */
[----:B------:R-:W-:Y:S06]  /*08e0*/  BAR.SYNC.DEFER_BLOCKING 0x0 ;  /* 0x0000000000007b1d */ /* 0x000fec0000010000 */
[----:B--2-4-:R-:W-:Y:S05]  /*08f0*/  @P1 BRA `(.L_x_18) ;  /* 0x0000000000581947 */ /* 0x014fea0003800000 */
[----:B------:R-:W0:Y:S01]  /*0900*/  LDC R16, c[0x0][0x370] ;  /* 0x0000dc00ff107b82 */ /* 0x000e220000000800 */
[----:B------:R-:W-:-:S07]  /*0910*/  IMAD.MOV.U32 R17, RZ, RZ, R6 ;  /* 0x000000ffff117224 */ /* 0x000fce00078e0006 */
[----:B------:R-:W1:Y:S02]  /*0920*/  LDC.64 R4, c[0x0][0x380] ;  /* 0x0000e000ff047b82 */ /* 0x000e640000000a00 */
.L_x_19:
[----:B------:R-:W-:-:S05]  /*0930*/  VIADD R6, R17, 0x100 ;  /* 0x0000010011067836 */ /* 0x000fca0000000000 */
[----:B------:R-:W-:Y:S01]  /*0940*/  ISETP.GE.AND P1, PT, R6, UR8, PT ;  /* 0x0000000806007c0c */ /* 0x000fe2000bf26270 */
[----:B-1----:R-:W-:-:S12]  /*0950*/  IMAD.WIDE R6, R17, 0x8, R4 ;  /* 0x0000000811067825 */ /* 0x002fd800078e0204 */
[----:B------:R-:W2:Y:S04]  /*0960*/  @!P1 LDG.E.64 R8, desc[UR6][R6.64] ;  /* 0x0000000606089981 */ /* 0x000ea8000c1e1b00 */
[----:B------:R-:W2:Y:S04]  /*0970*/  @!P1 LDG.E.64 R10, desc[UR6][R6.64+0x800] ;  /* 0x00080006060a9981 */ /* 0x000ea8000c1e1b00 */
[----:B------:R-:W-:Y:S04]  /*0980*/  @!P1 STG.E.64 desc[UR6][R6.64], RZ ;  /* 0x000000ff06009986 */ /* 0x000fe8000c101b06 */
[----:B------:R-:W3:Y:S01]  /*0990*/  @P1 LDG.E.64 R14, desc[UR6][R6.64] ;  /* 0x00000006060e1981 */ /* 0x000ee2000c1e1b00 */
[----:B0-----:R-:W-:-:S03]  /*09a0*/  IMAD R17, R16, 0x100, R17 ;  /* 0x0000010010117824 */ /* 0x001fc600078e0211 */
[----:B------:R-:W0:Y:S04]  /*09b0*/  @!P1 LDS.64 R12, [R2] ;  /* 0x00000000020c9984 */ /* 0x000e280000000a00 */
[----:B------:R-:W-:Y:S04]  /*09c0*/  @!P1 STG.E.64 desc[UR6][R6.64+0x800], RZ ;  /* 0x000800ff06009986 */ /* 0x000fe8000c101b06 */
[----:B------:R-:W-:Y:S01]  /*09d0*/  @P1 STG.E.64 desc[UR6][R6.64], RZ ;  /* 0x000000ff06001986 */ /* 0x000fe2000c101b06 */
[----:B--2---:R-:W-:-:S08]  /*09e0*/  @!P1 DADD R8, R8, R10 ;  /* 0x0000000008089229 */ /* 0x004fd0000000000a */
[----:B0-----:R-:W-:-:S07]  /*09f0*/  @!P1 DADD R8, R8, R12 ;  /* 0x0000000008089229 */ /* 0x001fce000000000c */
[----:B------:R-:W-:Y:S04]  /*0a00*/  @!P1 STS.64 [R2], R8 ;  /* 0x0000000802009388 */ /* 0x000fe80000000a00 */
[----:B------:R-:W3:Y:S02]  /*0a10*/  @P1 LDS.64 R10, [R2] ;  /* 0x00000000020a1984 */ /* 0x000ee40000000a00 */
[----:B---3--:R-:W-:-:S07]  /*0a20*/  @P1 DADD R14, R14, R10 ;  /* 0x000000000e0e1229 */ /* 0x008fce000000000a */
[----:B------:R2:W-:Y:S01]  /*0a30*/  @P1 STS.64 [R2], R14 ;  /* 0x0000000e02001388 */ /* 0x0005e20000000a00 */
[----:B------:R-:W-:-:S13]  /*0a40*/  ISETP.GE.AND P1, PT, R17, UR8, PT ;  /* 0x0000000811007c0c */ /* 0x000fda000bf26270 */
[----:B--2---:R-:W-:Y:S05]  /*0a50*/  @!P1 BRA `(.L_x_19) ;  /* 0xfffffffc00b49947 */ /* 0x004fea000383ffff */
.L_x_18:
[----:B------:R-:W-:Y:S05]  /*0a60*/  BSYNC.RECONVERGENT B0 ;  /* 0x0000000000007941 */ /* 0x000fea0003800200 */
.L_x_17:
[----:B------:R-:W-:Y:S01]  /*0a70*/  BAR.SYNC.DEFER_BLOCKING 0x0 ;  /* 0x0000000000007b1d */ /* 0x000fe20000010000 */
[----:B------:R-:W-:-:S05]  /*0a80*/  ISETP.GT.U32.AND P1, PT, R0, 0x3f, PT ;  /* 0x0000003f0000780c */ /* 0x000fca0003f24070 */
[----:B------:R-:W-:Y:S04]  /*0a90*/  @!P0 LDS.64 R4, [R2+0x400] ;  /* 0x0004000002048984 */ /* 0x000fe80000000a00 */
[----:B------:R-:W0:Y:S02]  /*0aa0*/  @!P0 LDS.64 R6, [R2] ;  /* 0x0000000002068984 */ /* 0x000e240000000a00 */
[----:B0-----:R-:W-:-:S07]  /*0ab0*/  @!P0 DADD R4, R4, R6 ;  /* 0x0000000004048229 */ /* 0x001fce0000000006 */
[----:B------:R-:W-:Y:S01]  /*0ac0*/  @!P0 STS.64 [R2], R4 ;  /* 0x0000000402008388 */ /* 0x000fe20000000a00 */
[----:B------:R-:W-:Y:S01]  /*0ad0*/  BAR.SYNC.DEFER_BLOCKING 0x0 ;  /* 0x0000000000007b1d */ /* 0x000fe20000010000 */
[----:B------:R-:W-:-:S05]  /*0ae0*/  ISETP.GT.U32.AND P0, PT, R0, 0x1f, PT ;  /* 0x0000001f0000780c */ /* 0x000fca0003f04070 */
[----:B------:R-:W-:Y:S04]  /*0af0*/  @!P1 LDS.64 R6, [R2+0x200] ;  /* 0x0002000002069984 */ /* 0x000fe80000000a00 */
[----:B------:R-:W0:Y:S02]  /*0b00*/  @!P1 LDS.64 R8, [R2] ;  /* 0x0000000002089984 */ /* 0x000e240000000a00 */
[----:B0-----:R-:W-:-:S07]  /*0b10*/  @!P1 DADD R6, R6, R8 ;  /* 0x0000000006069229 */ /* 0x001fce0000000008 */
[----:B------:R0:W-:Y:S01]  /*0b20*/  @!P1 STS.64 [R2], R6 ;  /* 0x0000000602009388 */ /* 0x0001e20000000a00 */
[----:B------:R-:W-:Y:S06]  /*0b30*/  BAR.SYNC.DEFER_BLOCKING 0x0 ;  /* 0x0000000000007b1d */ /* 0x000fec0000010000 */
[----:B------:R-:W-:Y:S05]  /*0b40*/  @P0 EXIT ;  /* 0x000000000000094d */ /* 0x000fea0003800000 */
[----:B------:R-:W-:Y:S01]  /*0b50*/  LDS.64 R4, [R2+0x100] ;  /* 0x0001000002047984 */ /* 0x000fe20000000a00 */
[----:B------:R-:W-:-:S03]  /*0b60*/  ISETP.NE.AND P0, PT, R0, RZ, PT ;  /* 0x000000ff0000720c */ /* 0x000fc60003f05270 */
[----:B0-----:R-:W0:Y:S02]  /*0b70*/  LDS.64 R6, [R2] ;  /* 0x0000000002067984 */ /* 0x001e240000000a00 */
[----:B0-----:R-:W-:-:S07]  /*0b80*/  DADD R4, R4, R6 ;  /* 0x0000000004047229 */ /* 0x001fce0000000006 */
[----:B------:R-:W-:Y:S04]  /*0b90*/  STS.64 [R2], R4 ;  /* 0x0000000402007388 */ /* 0x000fe80000000a00 */
[----:B------:R-:W-:Y:S04]  /*0ba0*/  LDS.64 R6, [R2+0x80] ;  /* 0x0000800002067984 */ /* 0x000fe80000000a00 */
[----:B------:R-:W0:Y:S02]  /*0bb0*/  LDS.64 R8, [R2] ;  /* 0x0000000002087984 */ /* 0x000e240000000a00 */
        /* <DEDUP_REMOVED lines=17> */
[----:B------:R0:W-:Y:S01]  /*0cd0*/  STS.64 [R2], R6 ;  /* 0x0000000602007388 */ /* 0x0001e20000000a00 */
[----:B------:R-:W-:Y:S05]  /*0ce0*/  @P0 EXIT ;  /* 0x000000000000094d */ /* 0x000fea0003800000 */
[----:B------:R-:W1:Y:S01]  /*0cf0*/  S2UR UR5, SR_CgaCtaId ;  /* 0x00000000000579c3 */ /* 0x000e620000008800 */
[----:B------:R-:W-:-:S07]  /*0d00*/  UMOV UR4, 0x400 ;  /* 0x0000040000047882 */ /* 0x000fce0000000000 */
[----:B0-----:R-:W0:Y:S01]  /*0d10*/  LDC.64 R6, c[0x0][0x380] ;  /* 0x0000e000ff067b82 */ /* 0x001e220000000a00 */
[----:B-1----:R-:W-:Y:S01]  /*0d20*/  ULEA UR4, UR5, UR4, 0x18 ;  /* 0x0000000405047291 */ /* 0x002fe2000f8ec0ff */
[----:B0-----:R-:W-:-:S08]  /*0d30*/  IMAD.WIDE.U32 R2, R3, 0x8, R6 ;  /* 0x0000000803027825 */ /* 0x001fd000078e0006 */
[----:B------:R-:W0:Y:S04]  /*0d40*/  LDS.64 R4, [UR4] ;  /* 0x00000004ff047984 */ /* 0x000e280008000a00 */
[----:B0-----:R-:W-:Y:S01]  /*0d50*/  STG.E.64 desc[UR6][R2.64], R4 ;  /* 0x0000000402007986 */ /* 0x001fe2000c101b06 */
[----:B------:R-:W-:Y:S05]  /*0d60*/  EXIT ;  /* 0x000000000000794d */ /* 0x000fea0003800000 */
.L_x_20:
        /* <DEDUP_REMOVED lines=9> */
.L_x_24:


//--------------------- .nv.shared.reserved.0     --------------------------
	.section	.nv.shared.reserved.0,"aw",@nobits
	.weak		__nv_reservedSMEM_offset_0_alias
	.size		__nv_reservedSMEM_offset_0_alias, 0, 64
	.other		__nv_reservedSMEM_offset_0_alias,@"STO_CUDA_RESERVED_SHARED STV_DEFAULT"
__nv_reservedSMEM_offset_0_alias:
	.zero		0
	.zero		64


//--------------------- .nv.shared._Z8quickAddPdi --------------------------
	.section	.nv.shared._Z8quickAddPdi,"aw",@nobits
	.sectionflags	@""
	.align	8
.nv.shared._Z8quickAddPdi:
	.zero		3072


//--------------------- .nv.constant0._Z20one_jacobi_iterationddiiPdS_ddddS_ --------------------------
	.section	.nv.constant0._Z20one_jacobi_iterationddiiPdS_ddddS_,"a",@progbits
	.sectionflags	@""
	.align	4
.nv.constant0._Z20one_jacobi_iterationddiiPdS_ddddS_:
	.zero		976


//--------------------- .nv.constant0._Z8quickAddPdi --------------------------
	.section	.nv.constant0._Z8quickAddPdi,"a",@progbits
	.sectionflags	@""
	.align	4
.nv.constant0._Z8quickAddPdi:
	.zero		908


//--------------------- SYMBOLS --------------------------

	.type		.nv.reservedSmem.offset0,@object
	.size		.nv.reservedSmem.offset0,0x4
	.type		.nv.reservedSmem.cap,@object
	.size		.nv.reservedSmem.cap,0x4
